//
// Generated by NVIDIA NVVM Compiler
//
// Compiler Build ID: CL-36424714
// Cuda compilation tools, release 13.0, V13.0.88
// Based on NVVM 20.0.0
//

.version 9.0
.target sm_100
.address_size 64

	// .globl	_Z12calculateSumiPfS_S_S_

.visible .entry _Z12calculateSumiPfS_S_S_(
	.param .u32 _Z12calculateSumiPfS_S_S__param_0,
	.param .u64 .ptr .align 1 _Z12calculateSumiPfS_S_S__param_1,
	.param .u64 .ptr .align 1 _Z12calculateSumiPfS_S_S__param_2,
	.param .u64 .ptr .align 1 _Z12calculateSumiPfS_S_S__param_3,
	.param .u64 .ptr .align 1 _Z12calculateSumiPfS_S_S__param_4
)
{
	.reg .pred 	%p<10>;
	.reg .b32 	%r<61>;
	.reg .b32 	%f<118>;
	.reg .b64 	%rd<84>;

	ld.param.u32 	%r20, [_Z12calculateSumiPfS_S_S__param_0];
	ld.param.u64 	%rd8, [_Z12calculateSumiPfS_S_S__param_1];
	ld.param.u64 	%rd6, [_Z12calculateSumiPfS_S_S__param_2];
	ld.param.u64 	%rd9, [_Z12calculateSumiPfS_S_S__param_3];
	ld.param.u64 	%rd7, [_Z12calculateSumiPfS_S_S__param_4];
	cvta.to.global.u64 	%rd1, %rd8;
	cvta.to.global.u64 	%rd2, %rd9;
	mov.u32 	%r21, %tid.x;
	mov.u32 	%r22, %ctaid.x;
	mov.u32 	%r23, %ntid.x;
	mad.lo.s32 	%r1, %r22, %r23, %r21;
	setp.lt.s32 	%p1, %r20, 1;
	mov.f32 	%f117, 0f00000000;
	@%p1 bra 	$L__BB0_13;
	mul.lo.s32 	%r2, %r1, %r20;
	and.b32  	%r3, %r20, 15;
	setp.lt.u32 	%p2, %r20, 16;
	mov.f32 	%f117, 0f00000000;
	mov.b32 	%r57, 0;
	@%p2 bra 	$L__BB0_4;
	and.b32  	%r57, %r20, 2147483632;
	mov.f32 	%f117, 0f00000000;
	mov.b32 	%r55, 0;
$L__BB0_3:
	.pragma "nounroll";
	add.s32 	%r26, %r55, %r2;
	mul.wide.u32 	%rd10, %r26, 4;
	add.s64 	%rd11, %rd1, %rd10;
	ld.global.f32 	%f18, [%rd11];
	mul.wide.u32 	%rd12, %r55, 4;
	add.s64 	%rd13, %rd2, %rd12;
	ld.global.f32 	%f19, [%rd13];
	fma.rn.f32 	%f20, %f18, %f19, %f117;
	add.s32 	%r27, %r26, 1;
	mul.wide.u32 	%rd14, %r27, 4;
	add.s64 	%rd15, %rd1, %rd14;
	ld.global.f32 	%f21, [%rd15];
	ld.global.f32 	%f22, [%rd13+4];
	fma.rn.f32 	%f23, %f21, %f22, %f20;
	add.s32 	%r28, %r26, 2;
	mul.wide.u32 	%rd16, %r28, 4;
	add.s64 	%rd17, %rd1, %rd16;
	ld.global.f32 	%f24, [%rd17];
	ld.global.f32 	%f25, [%rd13+8];
	fma.rn.f32 	%f26, %f24, %f25, %f23;
	add.s32 	%r29, %r26, 3;
	mul.wide.u32 	%rd18, %r29, 4;
	add.s64 	%rd19, %rd1, %rd18;
	ld.global.f32 	%f27, [%rd19];
	ld.global.f32 	%f28, [%rd13+12];
	fma.rn.f32 	%f29, %f27, %f28, %f26;
	add.s32 	%r30, %r26, 4;
	mul.wide.u32 	%rd20, %r30, 4;
	add.s64 	%rd21, %rd1, %rd20;
	ld.global.f32 	%f30, [%rd21];
	ld.global.f32 	%f31, [%rd13+16];
	fma.rn.f32 	%f32, %f30, %f31, %f29;
	add.s32 	%r31, %r26, 5;
	mul.wide.u32 	%rd22, %r31, 4;
	add.s64 	%rd23, %rd1, %rd22;
	ld.global.f32 	%f33, [%rd23];
	ld.global.f32 	%f34, [%rd13+20];
	fma.rn.f32 	%f35, %f33, %f34, %f32;
	add.s32 	%r32, %r26, 6;
	mul.wide.u32 	%rd24, %r32, 4;
	add.s64 	%rd25, %rd1, %rd24;
	ld.global.f32 	%f36, [%rd25];
	ld.global.f32 	%f37, [%rd13+24];
	fma.rn.f32 	%f38, %f36, %f37, %f35;
	add.s32 	%r33, %r26, 7;
	mul.wide.u32 	%rd26, %r33, 4;
	add.s64 	%rd27, %rd1, %rd26;
	ld.global.f32 	%f39, [%rd27];
	ld.global.f32 	%f40, [%rd13+28];
	fma.rn.f32 	%f41, %f39, %f40, %f38;
	add.s32 	%r34, %r26, 8;
	mul.wide.u32 	%rd28, %r34, 4;
	add.s64 	%rd29, %rd1, %rd28;
	ld.global.f32 	%f42, [%rd29];
	ld.global.f32 	%f43, [%rd13+32];
	fma.rn.f32 	%f44, %f42, %f43, %f41;
	add.s32 	%r35, %r26, 9;
	mul.wide.u32 	%rd30, %r35, 4;
	add.s64 	%rd31, %rd1, %rd30;
	ld.global.f32 	%f45, [%rd31];
	ld.global.f32 	%f46, [%rd13+36];
	fma.rn.f32 	%f47, %f45, %f46, %f44;
	add.s32 	%r36, %r26, 10;
	mul.wide.u32 	%rd32, %r36, 4;
	add.s64 	%rd33, %rd1, %rd32;
	ld.global.f32 	%f48, [%rd33];
	ld.global.f32 	%f49, [%rd13+40];
	fma.rn.f32 	%f50, %f48, %f49, %f47;
	add.s32 	%r37, %r26, 11;
	mul.wide.u32 	%rd34, %r37, 4;
	add.s64 	%rd35, %rd1, %rd34;
	ld.global.f32 	%f51, [%rd35];
	ld.global.f32 	%f52, [%rd13+44];
	fma.rn.f32 	%f53, %f51, %f52, %f50;
	add.s32 	%r38, %r26, 12;
	mul.wide.u32 	%rd36, %r38, 4;
	add.s64 	%rd37, %rd1, %rd36;
	ld.global.f32 	%f54, [%rd37];
	ld.global.f32 	%f55, [%rd13+48];
	fma.rn.f32 	%f56, %f54, %f55, %f53;
	add.s32 	%r39, %r26, 13;
	mul.wide.u32 	%rd38, %r39, 4;
	add.s64 	%rd39, %rd1, %rd38;
	ld.global.f32 	%f57, [%rd39];
	ld.global.f32 	%f58, [%rd13+52];
	fma.rn.f32 	%f59, %f57, %f58, %f56;
	add.s32 	%r40, %r26, 14;
	mul.wide.u32 	%rd40, %r40, 4;
	add.s64 	%rd41, %rd1, %rd40;
	ld.global.f32 	%f60, [%rd41];
	ld.global.f32 	%f61, [%rd13+56];
	fma.rn.f32 	%f62, %f60, %f61, %f59;
	add.s32 	%r41, %r26, 15;
	mul.wide.u32 	%rd42, %r41, 4;
	add.s64 	%rd43, %rd1, %rd42;
	ld.global.f32 	%f63, [%rd43];
	ld.global.f32 	%f64, [%rd13+60];
	fma.rn.f32 	%f117, %f63, %f64, %f62;
	add.s32 	%r55, %r55, 16;
	setp.ne.s32 	%p3, %r55, %r57;
	@%p3 bra 	$L__BB0_3;
$L__BB0_4:
	setp.eq.s32 	%p4, %r3, 0;
	@%p4 bra 	$L__BB0_13;
	and.b32  	%r8, %r20, 7;
	setp.lt.u32 	%p5, %r3, 8;
	@%p5 bra 	$L__BB0_7;
	add.s32 	%r42, %r57, %r2;
	mul.wide.u32 	%rd44, %r42, 4;
	add.s64 	%rd45, %rd1, %rd44;
	ld.global.f32 	%f66, [%rd45];
	mul.wide.u32 	%rd46, %r57, 4;
	add.s64 	%rd47, %rd2, %rd46;
	ld.global.f32 	%f67, [%rd47];
	fma.rn.f32 	%f68, %f66, %f67, %f117;
	add.s32 	%r43, %r42, 1;
	mul.wide.u32 	%rd48, %r43, 4;
	add.s64 	%rd49, %rd1, %rd48;
	ld.global.f32 	%f69, [%rd49];
	ld.global.f32 	%f70, [%rd47+4];
	fma.rn.f32 	%f71, %f69, %f70, %f68;
	add.s32 	%r44, %r42, 2;
	mul.wide.u32 	%rd50, %r44, 4;
	add.s64 	%rd51, %rd1, %rd50;
	ld.global.f32 	%f72, [%rd51];
	ld.global.f32 	%f73, [%rd47+8];
	fma.rn.f32 	%f74, %f72, %f73, %f71;
	add.s32 	%r45, %r42, 3;
	mul.wide.u32 	%rd52, %r45, 4;
	add.s64 	%rd53, %rd1, %rd52;
	ld.global.f32 	%f75, [%rd53];
	ld.global.f32 	%f76, [%rd47+12];
	fma.rn.f32 	%f77, %f75, %f76, %f74;
	add.s32 	%r46, %r42, 4;
	mul.wide.u32 	%rd54, %r46, 4;
	add.s64 	%rd55, %rd1, %rd54;
	ld.global.f32 	%f78, [%rd55];
	ld.global.f32 	%f79, [%rd47+16];
	fma.rn.f32 	%f80, %f78, %f79, %f77;
	add.s32 	%r47, %r42, 5;
	mul.wide.u32 	%rd56, %r47, 4;
	add.s64 	%rd57, %rd1, %rd56;
	ld.global.f32 	%f81, [%rd57];
	ld.global.f32 	%f82, [%rd47+20];
	fma.rn.f32 	%f83, %f81, %f82, %f80;
	add.s32 	%r48, %r42, 6;
	mul.wide.u32 	%rd58, %r48, 4;
	add.s64 	%rd59, %rd1, %rd58;
	ld.global.f32 	%f84, [%rd59];
	ld.global.f32 	%f85, [%rd47+24];
	fma.rn.f32 	%f86, %f84, %f85, %f83;
	add.s32 	%r49, %r42, 7;
	mul.wide.u32 	%rd60, %r49, 4;
	add.s64 	%rd61, %rd1, %rd60;
	ld.global.f32 	%f87, [%rd61];
	ld.global.f32 	%f88, [%rd47+28];
	fma.rn.f32 	%f117, %f87, %f88, %f86;
	add.s32 	%r57, %r57, 8;
$L__BB0_7:
	setp.eq.s32 	%p6, %r8, 0;
	@%p6 bra 	$L__BB0_13;
	and.b32  	%r11, %r20, 3;
	setp.lt.u32 	%p7, %r8, 4;
	@%p7 bra 	$L__BB0_10;
	add.s32 	%r50, %r57, %r2;
	mul.wide.u32 	%rd62, %r50, 4;
	add.s64 	%rd63, %rd1, %rd62;
	ld.global.f32 	%f90, [%rd63];
	mul.wide.u32 	%rd64, %r57, 4;
	add.s64 	%rd65, %rd2, %rd64;
	ld.global.f32 	%f91, [%rd65];
	fma.rn.f32 	%f92, %f90, %f91, %f117;
	add.s32 	%r51, %r50, 1;
	mul.wide.u32 	%rd66, %r51, 4;
	add.s64 	%rd67, %rd1, %rd66;
	ld.global.f32 	%f93, [%rd67];
	ld.global.f32 	%f94, [%rd65+4];
	fma.rn.f32 	%f95, %f93, %f94, %f92;
	add.s32 	%r52, %r50, 2;
	mul.wide.u32 	%rd68, %r52, 4;
	add.s64 	%rd69, %rd1, %rd68;
	ld.global.f32 	%f96, [%rd69];
	ld.global.f32 	%f97, [%rd65+8];
	fma.rn.f32 	%f98, %f96, %f97, %f95;
	add.s32 	%r53, %r50, 3;
	mul.wide.u32 	%rd70, %r53, 4;
	add.s64 	%rd71, %rd1, %rd70;
	ld.global.f32 	%f99, [%rd71];
	ld.global.f32 	%f100, [%rd65+12];
	fma.rn.f32 	%f117, %f99, %f100, %f98;
	add.s32 	%r57, %r57, 4;
$L__BB0_10:
	setp.eq.s32 	%p8, %r11, 0;
	@%p8 bra 	$L__BB0_13;
	mul.wide.u32 	%rd72, %r57, 4;
	add.s64 	%rd83, %rd2, %rd72;
	add.s32 	%r60, %r57, %r2;
	neg.s32 	%r59, %r11;
$L__BB0_12:
	.pragma "nounroll";
	mul.wide.u32 	%rd73, %r60, 4;
	add.s64 	%rd74, %rd1, %rd73;
	ld.global.f32 	%f101, [%rd74];
	ld.global.f32 	%f102, [%rd83];
	fma.rn.f32 	%f117, %f101, %f102, %f117;
	add.s64 	%rd83, %rd83, 4;
	add.s32 	%r60, %r60, 1;
	add.s32 	%r59, %r59, 1;
	setp.ne.s32 	%p9, %r59, 0;
	@%p9 bra 	$L__BB0_12;
$L__BB0_13:
	cvta.to.global.u64 	%rd75, %rd6;
	cvta.to.global.u64 	%rd76, %rd7;
	mul.wide.u32 	%rd77, %r1, 4;
	add.s64 	%rd78, %rd2, %rd77;
	ld.global.f32 	%f103, [%rd78];
	add.s64 	%rd79, %rd75, %rd77;
	ld.global.f32 	%f104, [%rd79];
	sub.f32 	%f105, %f104, %f117;
	mad.lo.s32 	%r54, %r1, %r20, %r1;
	mul.wide.u32 	%rd80, %r54, 4;
	add.s64 	%rd81, %rd1, %rd80;
	ld.global.f32 	%f106, [%rd81];
	div.rn.f32 	%f107, %f105, %f106;
	add.f32 	%f108, %f103, %f107;
	add.s64 	%rd82, %rd76, %rd77;
	st.global.f32 	[%rd82], %f108;
	ret;

}
	// .globl	_Z19calculateDifferencePfS_S_
.visible .entry _Z19calculateDifferencePfS_S_(
	.param .u64 .ptr .align 1 _Z19calculateDifferencePfS_S__param_0,
	.param .u64 .ptr .align 1 _Z19calculateDifferencePfS_S__param_1,
	.param .u64 .ptr .align 1 _Z19calculateDifferencePfS_S__param_2
)
{
	.reg .b32 	%r<5>;
	.reg .b32 	%f<6>;
	.reg .b64 	%rd<11>;

	ld.param.u64 	%rd1, [_Z19calculateDifferencePfS_S__param_0];
	ld.param.u64 	%rd2, [_Z19calculateDifferencePfS_S__param_1];
	ld.param.u64 	%rd3, [_Z19calculateDifferencePfS_S__param_2];
	cvta.to.global.u64 	%rd4, %rd3;
	cvta.to.global.u64 	%rd5, %rd2;
	cvta.to.global.u64 	%rd6, %rd1;
	mov.u32 	%r1, %tid.x;
	mov.u32 	%r2, %ctaid.x;
	mov.u32 	%r3, %ntid.x;
	mad.lo.s32 	%r4, %r2, %r3, %r1;
	mul.wide.u32 	%rd7, %r4, 4;
	add.s64 	%rd8, %rd6, %rd7;
	ld.global.f32 	%f1, [%rd8];
	add.s64 	%rd9, %rd5, %rd7;
	ld.global.f32 	%f2, [%rd9];
	sub.f32 	%f3, %f1, %f2;
	abs.f32 	%f4, %f3;
	add.s64 	%rd10, %rd4, %rd7;
	st.global.f32 	[%rd10], %f4;
	ld.global.f32 	%f5, [%rd9];
	st.global.f32 	[%rd8], %f5;
	ret;

}


// ===== COMPILED SASS (sm_100) =====

	.target	sm_100

	.elftype	@"ET_EXEC"


//--------------------- .note.nv.tkinfo           --------------------------
	.section	.note.nv.tkinfo,"",@"SHT_NOTE"
	.sectionflags	@"SHF_NOTE_NV_TKINFO"
	.tkinfo
        /*0018*/ 	.word	0x00000002
        /*0030*/ 	.string	""
        /*0030*/ 	.string	"ptxas"
        /*0030*/ 	.string	"Cuda compilation tools, release 13.0, V13.0.88"
        /*0030*/ 	.string	"Build cuda_13.0.r13.0/compiler.36424714_0"
        /*0030*/ 	.string	"-arch sm_100 -m 64 "



//--------------------- .note.nv.cuinfo           --------------------------
	.section	.note.nv.cuinfo,"",@"SHT_NOTE"
	.sectionflags	@"SHF_NOTE_NV_CUINFO"
        /*0018*/ 	.short	0x0002
        /*001a*/ 	.short	0x0064
        /*001c*/ 	.short	0x0082
	.zero		2


//--------------------- .nv.info                  --------------------------
	.section	.nv.info,"",@"SHT_CUDA_INFO"
	.align	4


	//----- nvinfo : EIATTR_REGCOUNT
	.align		4
        /*0000*/ 	.byte	0x04, 0x2f
        /*0002*/ 	.short	(.L_1 - .L_0)
	.align		4
.L_0:
        /*0004*/ 	.word	index@(_Z12calculateSumiPfS_S_S_)
        /*0008*/ 	.word	0x00000020


	//----- nvinfo : EIATTR_FRAME_SIZE
	.align		4
.L_1:
        /*000c*/ 	.byte	0x04, 0x11
        /*000e*/ 	.short	(.L_3 - .L_2)
	.align		4
.L_2:
        /*0010*/ 	.word	index@($__internal_0_$__cuda_sm3x_div_rn_noftz_f32_slowpath)
        /*0014*/ 	.word	0x00000000


	//----- nvinfo : EIATTR_FRAME_SIZE
	.align		4
.L_3:
        /*0018*/ 	.byte	0x04, 0x11
        /*001a*/ 	.short	(.L_5 - .L_4)
	.align		4
.L_4:
        /*001c*/ 	.word	index@(_Z12calculateSumiPfS_S_S_)
        /*0020*/ 	.word	0x00000000


	//----- nvinfo : EIATTR_REGCOUNT
	.align		4
.L_5:
        /*0024*/ 	.byte	0x04, 0x2f
        /*0026*/ 	.short	(.L_7 - .L_6)
	.align		4
.L_6:
        /*0028*/ 	.word	index@(_Z19calculateDifferencePfS_S_)
        /*002c*/ 	.word	0x0000000e


	//----- nvinfo : EIATTR_FRAME_SIZE
	.align		4
.L_7:
        /*0030*/ 	.byte	0x04, 0x11
        /*0032*/ 	.short	(.L_9 - .L_8)
	.align		4
.L_8:
        /*0034*/ 	.word	index@(_Z19calculateDifferencePfS_S_)
        /*0038*/ 	.word	0x00000000


	//----- nvinfo : EIATTR_MIN_STACK_SIZE
	.align		4
.L_9:
        /*003c*/ 	.byte	0x04, 0x12
        /*003e*/ 	.short	(.L_11 - .L_10)
	.align		4
.L_10:
        /*0040*/ 	.word	index@(_Z19calculateDifferencePfS_S_)
        /*0044*/ 	.word	0x00000000


	//----- nvinfo : EIATTR_MIN_STACK_SIZE
	.align		4
.L_11:
        /*0048*/ 	.byte	0x04, 0x12
        /*004a*/ 	.short	(.L_13 - .L_12)
	.align		4
.L_12:
        /*004c*/ 	.word	index@(_Z12calculateSumiPfS_S_S_)
        /*0050*/ 	.word	0x00000000
.L_13:


//--------------------- .nv.compat                --------------------------
	.section	.nv.compat,"",@"SHT_CUDA_COMPAT_INFO"
	.align	4
        /*0000*/ 	.byte	0x02, 0x09, 0x00, 0x00, 0x02, 0x02, 0x01, 0x00, 0x02, 0x05, 0x05, 0x00, 0x03, 0x07, 0x01, 0x01
        /*0010*/ 	.byte	0x02, 0x03, 0x00, 0x00, 0x02, 0x06, 0x01, 0x00, 0x04, 0x0b, 0x08, 0x00, 0x01, 0x00, 0x00, 0x00
        /*0020*/ 	.byte	0x00, 0x00, 0x00, 0x00


//--------------------- .nv.info._Z19calculateDifferencePfS_S_ --------------------------
	.section	.nv.info._Z19calculateDifferencePfS_S_,"",@"SHT_CUDA_INFO"
	.sectionflags	@""
	.align	4


	//----- nvinfo : EIATTR_CUDA_API_VERSION
	.align		4
        /*0000*/ 	.byte	0x04, 0x37
        /*0002*/ 	.short	(.L_15 - .L_14)
.L_14:
        /*0004*/ 	.word	0x00000082


	//----- nvinfo : EIATTR_KPARAM_INFO
	.align		4
.L_15:
        /*0008*/ 	.byte	0x04, 0x17
        /*000a*/ 	.short	(.L_17 - .L_16)
.L_16:
        /*000c*/ 	.word	0x00000000
        /*0010*/ 	.short	0x0002
        /*0012*/ 	.short	0x0010
        /*0014*/ 	.byte	0x00, 0xf5, 0x21, 0x00


	//----- nvinfo : EIATTR_KPARAM_INFO
	.align		4
.L_17:
        /*0018*/ 	.byte	0x04, 0x17
        /*001a*/ 	.short	(.L_19 - .L_18)
.L_18:
        /*001c*/ 	.word	0x00000000
        /*0020*/ 	.short	0x0001
        /*0022*/ 	.short	0x0008
        /*0024*/ 	.byte	0x00, 0xf5, 0x21, 0x00


	//----- nvinfo : EIATTR_KPARAM_INFO
	.align		4
.L_19:
        /*0028*/ 	.byte	0x04, 0x17
        /*002a*/ 	.short	(.L_21 - .L_20)
.L_20:
        /*002c*/ 	.word	0x00000000
        /*0030*/ 	.short	0x0000
        /*0032*/ 	.short	0x0000
        /*0034*/ 	.byte	0x00, 0xf5, 0x21, 0x00


	//----- nvinfo : EIATTR_SPARSE_MMA_MASK
	.align		4
.L_21:
        /*0038*/ 	.byte	0x03, 0x50
        /*003a*/ 	.short	0x0000


	//----- nvinfo : EIATTR_MAXREG_COUNT
	.align		4
        /*003c*/ 	.byte	0x03, 0x1b
        /*003e*/ 	.short	0x00ff


	//----- nvinfo : EIATTR_MERCURY_ISA_VERSION
	.align		4
        /*0040*/ 	.byte	0x03, 0x5f
        /*0042*/ 	.short	0x0101


	//----- nvinfo : EIATTR_VRC_CTA_INIT_COUNT
	.align		4
        /*0044*/ 	.byte	0x02, 0x4a
	.zero		1
	.zero		1


	//----- nvinfo : EIATTR_EXIT_INSTR_OFFSETS
	.align		4
        /*0048*/ 	.byte	0x04, 0x1c
        /*004a*/ 	.short	(.L_23 - .L_22)


	//   ....[0]....
.L_22:
        /*004c*/ 	.word	0x00000130


	//----- nvinfo : EIATTR_CBANK_PARAM_SIZE
	.align		4
.L_23:
        /*0050*/ 	.byte	0x03, 0x19
        /*0052*/ 	.short	0x0018


	//----- nvinfo : EIATTR_PARAM_CBANK
	.align		4
        /*0054*/ 	.byte	0x04, 0x0a
        /*0056*/ 	.short	(.L_25 - .L_24)
	.align		4
.L_24:
        /*0058*/ 	.word	index@(.nv.constant0._Z19calculateDifferencePfS_S_)
        /*005c*/ 	.short	0x0380
        /*005e*/ 	.short	0x0018


	//----- nvinfo : EIATTR_SW_WAR
	.align		4
.L_25:
        /*0060*/ 	.byte	0x04, 0x36
        /*0062*/ 	.short	(.L_27 - .L_26)
.L_26:
        /*0064*/ 	.word	0x00000008
.L_27:


//--------------------- .nv.info._Z12calculateSumiPfS_S_S_ --------------------------
	.section	.nv.info._Z12calculateSumiPfS_S_S_,"",@"SHT_CUDA_INFO"
	.sectionflags	@""
	.align	4


	//----- nvinfo : EIATTR_CUDA_API_VERSION
	.align		4
        /*0000*/ 	.byte	0x04, 0x37
        /*0002*/ 	.short	(.L_29 - .L_28)
.L_28:
        /*0004*/ 	.word	0x00000082


	//----- nvinfo : EIATTR_KPARAM_INFO
	.align		4
.L_29:
        /*0008*/ 	.byte	0x04, 0x17
        /*000a*/ 	.short	(.L_31 - .L_30)
.L_30:
        /*000c*/ 	.word	0x00000000
        /*0010*/ 	.short	0x0004
        /*0012*/ 	.short	0x0020
        /*0014*/ 	.byte	0x00, 0xf5, 0x21, 0x00


	//----- nvinfo : EIATTR_KPARAM_INFO
	.align		4
.L_31:
        /*0018*/ 	.byte	0x04, 0x17
        /*001a*/ 	.short	(.L_33 - .L_32)
.L_32:
        /*001c*/ 	.word	0x00000000
        /*0020*/ 	.short	0x0003
        /*0022*/ 	.short	0x0018
        /*0024*/ 	.byte	0x00, 0xf5, 0x21, 0x00


	//----- nvinfo : EIATTR_KPARAM_INFO
	.align		4
.L_33:
        /*0028*/ 	.byte	0x04, 0x17
        /*002a*/ 	.short	(.L_35 - .L_34)
.L_34:
        /*002c*/ 	.word	0x00000000
        /*0030*/ 	.short	0x0002
        /*0032*/ 	.short	0x0010
        /*0034*/ 	.byte	0x00, 0xf5, 0x21, 0x00


	//----- nvinfo : EIATTR_KPARAM_INFO
	.align		4
.L_35:
        /*0038*/ 	.byte	0x04, 0x17
        /*003a*/ 	.short	(.L_37 - .L_36)
.L_36:
        /*003c*/ 	.word	0x00000000
        /*0040*/ 	.short	0x0001
        /*0042*/ 	.short	0x0008
        /*0044*/ 	.byte	0x00, 0xf5, 0x21, 0x00


	//----- nvinfo : EIATTR_KPARAM_INFO
	.align		4
.L_37:
        /*0048*/ 	.byte	0x04, 0x17
        /*004a*/ 	.short	(.L_39 - .L_38)
.L_38:
        /*004c*/ 	.word	0x00000000
        /*0050*/ 	.short	0x0000
        /*0052*/ 	.short	0x0000
        /*0054*/ 	.byte	0x00, 0xf0, 0x11, 0x00


	//----- nvinfo : EIATTR_SPARSE_MMA_MASK
	.align		4
.L_39:
        /*0058*/ 	.byte	0x03, 0x50
        /*005a*/ 	.short	0x0000


	//----- nvinfo : EIATTR_MAXREG_COUNT
	.align		4
        /*005c*/ 	.byte	0x03, 0x1b
        /*005e*/ 	.short	0x00ff


	//----- nvinfo : EIATTR_MERCURY_ISA_VERSION
	.align		4
        /*0060*/ 	.byte	0x03, 0x5f
        /*0062*/ 	.short	0x0101


	//----- nvinfo : EIATTR_VRC_CTA_INIT_COUNT
	.align		4
        /*0064*/ 	.byte	0x02, 0x4a
	.zero		1
	.zero		1


	//----- nvinfo : EIATTR_EXIT_INSTR_OFFSETS
	.align		4
        /*0068*/ 	.byte	0x04, 0x1c
        /*006a*/ 	.short	(.L_41 - .L_40)


	//   ....[0]....
.L_40:
        /*006c*/ 	.word	0x00000e80


	//----- nvinfo : EIATTR_CRS_STACK_SIZE
	.align		4
.L_41:
        /*0070*/ 	.byte	0x04, 0x1e
        /*0072*/ 	.short	(.L_43 - .L_42)
.L_42:
        /*0074*/ 	.word	0x00000000


	//----- nvinfo : EIATTR_CBANK_PARAM_SIZE
	.align		4
.L_43:
        /*0078*/ 	.byte	0x03, 0x19
        /*007a*/ 	.short	0x0028


	//----- nvinfo : EIATTR_PARAM_CBANK
	.align		4
        /*007c*/ 	.byte	0x04, 0x0a
        /*007e*/ 	.short	(.L_45 - .L_44)
	.align		4
.L_44:
        /*0080*/ 	.word	index@(.nv.constant0._Z12calculateSumiPfS_S_S_)
        /*0084*/ 	.short	0x0380
        /*0086*/ 	.short	0x0028


	//----- nvinfo : EIATTR_SW_WAR
	.align		4
.L_45:
        /*0088*/ 	.byte	0x04, 0x36
        /*008a*/ 	.short	(.L_47 - .L_46)
.L_46:
        /*008c*/ 	.word	0x00000008
.L_47:


//--------------------- .nv.callgraph             --------------------------
	.section	.nv.callgraph,"",@"SHT_CUDA_CALLGRAPH"
	.align	4
	.sectionentsize	8
	.align		4
        /*0000*/ 	.word	0x00000000
	.align		4
        /*0004*/ 	.word	0xffffffff
	.align		4
        /*0008*/ 	.word	0x00000000
	.align		4
        /*000c*/ 	.word	0xfffffffe
	.align		4
        /*0010*/ 	.word	0x00000000
	.align		4
        /*0014*/ 	.word	0xfffffffd
	.align		4
        /*0018*/ 	.word	0x00000000
	.align		4
        /*001c*/ 	.word	0xfffffffc


//--------------------- .text._Z19calculateDifferencePfS_S_ --------------------------
	.section	.text._Z19calculateDifferencePfS_S_,"ax",@progbits
	.align	128
        .global         _Z19calculateDifferencePfS_S_
        .type           _Z19calculateDifferencePfS_S_,@function
        .size           _Z19calculateDifferencePfS_S_,(.L_x_22 - _Z19calculateDifferencePfS_S_)
        .other          _Z19calculateDifferencePfS_S_,@"STO_CUDA_ENTRY STV_DEFAULT"
_Z19calculateDifferencePfS_S_:
.text._Z19calculateDifferencePfS_S_:
[----:B------:R-:W-:Y:S01]  /*0000*/  LDC R1, c[0x0][0x37c] ;  /* 0x0000df00ff017b82 */ /* 0x000fe20000000800 */
[----:B------:R-:W0:Y:S07]  /*0010*/  S2R R9, SR_TID.X ;  /* 0x0000000000097919 */ /* 0x000e2e0000002100 */
[----:B------:R-:W0:Y:S01]  /*0020*/  S2UR UR6, SR_CTAID.X ;  /* 0x00000000000679c3 */ /* 0x000e220000002500 */
[----:B------:R-:W1:Y:S07]  /*0030*/  LDCU.64 UR4, c[0x0][0x358] ;  /* 0x00006b00ff0477ac */ /* 0x000e6e0008000a00 */
[----:B------:R-:W0:Y:S08]  /*0040*/  LDC R0, c[0x0][0x360] ;  /* 0x0000d800ff007b82 */ /* 0x000e300000000800 */
[----:B------:R-:W2:Y:S08]  /*0050*/  LDC.64 R2, c[0x0][0x380] ;  /* 0x0000e000ff027b82 */ /* 0x000eb00000000a00 */
[----:B------:R-:W3:Y:S01]  /*0060*/  LDC.64 R4, c[0x0][0x388] ;  /* 0x0000e200ff047b82 */ /* 0x000ee20000000a00 */
[----:B0-----:R-:W-:-:S07]  /*0070*/  IMAD R9, R0, UR6, R9 ;  /* 0x0000000600097c24 */ /* 0x001fce000f8e0209 */
[----:B------:R-:W0:Y:S01]  /*0080*/  LDC.64 R6, c[0x0][0x390] ;  /* 0x0000e400ff067b82 */ /* 0x000e220000000a00 */
[----:B--2---:R-:W-:-:S05]  /*0090*/  IMAD.WIDE.U32 R2, R9, 0x4, R2 ;  /* 0x0000000409027825 */ /* 0x004fca00078e0002 */
[----:B-1----:R-:W2:Y:S01]  /*00a0*/  LDG.E R0, desc[UR4][R2.64] ;  /* 0x0000000402007981 */ /* 0x002ea2000c1e1900 */
[----:B---3--:R-:W-:-:S05]  /*00b0*/  IMAD.WIDE.U32 R4, R9, 0x4, R4 ;  /* 0x0000000409047825 */ /* 0x008fca00078e0004 */
[----:B------:R-:W2:Y:S01]  /*00c0*/  LDG.E R11, desc[UR4][R4.64] ;  /* 0x00000004040b7981 */ /* 0x000ea2000c1e1900 */
[----:B0-----:R-:W-:-:S04]  /*00d0*/  IMAD.WIDE.U32 R6, R9, 0x4, R6 ;  /* 0x0000000409067825 */ /* 0x001fc800078e0006 */
[----:B--2---:R-:W-:-:S04]  /*00e0*/  FADD R0, R0, -R11 ;  /* 0x8000000b00007221 */ /* 0x004fc80000000000 */
[----:B------:R-:W-:-:S05]  /*00f0*/  FADD R11, |R0|, -RZ ;  /* 0x800000ff000b7221 */ /* 0x000fca0000000200 */
[----:B------:R-:W-:Y:S04]  /*0100*/  STG.E desc[UR4][R6.64], R11 ;  /* 0x0000000b06007986 */ /* 0x000fe8000c101904 */
[----:B------:R-:W2:Y:S04]  /*0110*/  LDG.E R9, desc[UR4][R4.64] ;  /* 0x0000000404097981 */ /* 0x000ea8000c1e1900 */
[----:B--2---:R-:W-:Y:S01]  /*0120*/  STG.E desc[UR4][R2.64], R9 ;  /* 0x0000000902007986 */ /* 0x004fe2000c101904 */
[----:B------:R-:W-:Y:S05]  /*0130*/  EXIT ;  /* 0x000000000000794d */ /* 0x000fea0003800000 */
.L_x_0:
[----:B------:R-:W-:-:S00]  /*0140*/  BRA `(.L_x_0) ;  /* 0xfffffffc00fc7947 */ /* 0x000fc0000383ffff */
[----:B------:R-:W-:-:S00]  /*0150*/  NOP ;  /* 0x0000000000007918 */ /* 0x000fc00000000000 */
        /* <DEDUP_REMOVED lines=10> */
.L_x_22:


//--------------------- .text._Z12calculateSumiPfS_S_S_ --------------------------
	.section	.text._Z12calculateSumiPfS_S_S_,"ax",@progbits
	.align	128
        .global         _Z12calculateSumiPfS_S_S_
        .type           _Z12calculateSumiPfS_S_S_,@function
        .size           _Z12calculateSumiPfS_S_S_,(.L_x_21 - _Z12calculateSumiPfS_S_S_)
        .other          _Z12calculateSumiPfS_S_S_,@"STO_CUDA_ENTRY STV_DEFAULT"
_Z12calculateSumiPfS_S_S_:
.text._Z12calculateSumiPfS_S_S_:
[----:B------:R-:W-:Y:S01]  /*0000*/  LDC R1, c[0x0][0x37c] ;  /* 0x0000df00ff017b82 */ /* 0x000fe20000000800 */
[----:B------:R-:W0:Y:S01]  /*0010*/  S2R R14, SR_TID.X ;  /* 0x00000000000e7919 */ /* 0x000e220000002100 */
[----:B------:R-:W1:Y:S06]  /*0020*/  LDCU UR8, c[0x0][0x380] ;  /* 0x00007000ff0877ac */ /* 0x000e6c0008000800 */
[----:B------:R-:W0:Y:S01]  /*0030*/  S2UR UR4, SR_CTAID.X ;  /* 0x00000000000479c3 */ /* 0x000e220000002500 */
[----:B------:R-:W-:Y:S01]  /*0040*/  HFMA2 R0, -RZ, RZ, 0, 0 ;  /* 0x00000000ff007431 */ /* 0x000fe200000001ff */
[----:B------:R-:W2:Y:S06]  /*0050*/  LDCU.64 UR6, c[0x0][0x358] ;  /* 0x00006b00ff0677ac */ /* 0x000eac0008000a00 */
[----:B------:R-:W0:Y:S01]  /*0060*/  LDC R3, c[0x0][0x360] ;  /* 0x0000d800ff037b82 */ /* 0x000e220000000800 */
[----:B-1----:R-:W-:Y:S01]  /*0070*/  UISETP.GE.AND UP0, UPT, UR8, 0x1, UPT ;  /* 0x000000010800788c */ /* 0x002fe2000bf06270 */
[----:B0-----:R-:W-:-:S08]  /*0080*/  IMAD R14, R3, UR4, R14 ;  /* 0x00000004030e7c24 */ /* 0x001fd0000f8e020e */
[----:B--2---:R-:W-:Y:S05]  /*0090*/  BRA.U !UP0, `(.L_x_1) ;  /* 0x0000000d08087547 */ /* 0x004fea000b800000 */
[----:B------:R-:W-:Y:S01]  /*00a0*/  UISETP.GE.U32.AND UP0, UPT, UR8, 0x10, UPT ;  /* 0x000000100800788c */ /* 0x000fe2000bf06070 */
[----:B------:R-:W-:Y:S01]  /*00b0*/  MOV R0, RZ ;  /* 0x000000ff00007202 */ /* 0x000fe20000000f00 */
[----:B------:R-:W-:Y:S01]  /*00c0*/  ULOP3.LUT UR4, UR8, 0xf, URZ, 0xc0, !UPT ;  /* 0x0000000f08047892 */ /* 0x000fe2000f8ec0ff */
[----:B------:R-:W-:-:S03]  /*00d0*/  MOV R17, RZ ;  /* 0x000000ff00117202 */ /* 0x000fc60000000f00 */
[----:B------:R-:W-:-:S03]  /*00e0*/  UISETP.NE.AND UP1, UPT, UR4, URZ, UPT ;  /* 0x000000ff0400728c */ /* 0x000fc6000bf25270 */
[----:B------:R-:W-:Y:S08]  /*00f0*/  BRA.U !UP0, `(.L_x_2) ;  /* 0x0000000508687547 */ /* 0x000ff0000b800000 */
[----:B------:R-:W-:Y:S01]  /*0100*/  ULOP3.LUT UR5, UR8, 0x7ffffff0, URZ, 0xc0, !UPT ;  /* 0x7ffffff008057892 */ /* 0x000fe2000f8ec0ff */
[----:B------:R-:W-:Y:S01]  /*0110*/  HFMA2 R15, -RZ, RZ, 0, 0 ;  /* 0x00000000ff0f7431 */ /* 0x000fe200000001ff */
[----:B------:R-:W-:-:S04]  /*0120*/  MOV R0, RZ ;  /* 0x000000ff00007202 */ /* 0x000fc80000000f00 */
[----:B------:R-:W-:-:S07]  /*0130*/  MOV R17, UR5 ;  /* 0x0000000500117c02 */ /* 0x000fce0008000f00 */
.L_x_3:
[----:B------:R-:W0:Y:S01]  /*0140*/  LDC.64 R6, c[0x0][0x388] ;  /* 0x0000e200ff067b82 */ /* 0x000e220000000a00 */
[----:B------:R-:W-:-:S04]  /*0150*/  IMAD R21, R14, UR8, R15 ;  /* 0x000000080e157c24 */ /* 0x000fc8000f8e020f */
[----:B------:R-:W-:-:S03]  /*0160*/  VIADD R13, R21, 0x1 ;  /* 0x00000001150d7836 */ /* 0x000fc60000000000 */
[----:B------:R-:W1:Y:S01]  /*0170*/  LDC.64 R4, c[0x0][0x398] ;  /* 0x0000e600ff047b82 */ /* 0x000e620000000a00 */
[C---:B------:R-:W-:Y:S02]  /*0180*/  IADD3 R11, PT, PT, R21.reuse, 0x2, RZ ;  /* 0x00000002150b7810 */ /* 0x040fe40007ffe0ff */
[C---:B------:R-:W-:Y:S01]  /*0190*/  IADD3 R9, PT, PT, R21.reuse, 0x3, RZ ;  /* 0x0000000315097810 */ /* 0x040fe20007ffe0ff */
[----:B0-----:R-:W-:-:S04]  /*01a0*/  IMAD.WIDE.U32 R28, R21, 0x4, R6 ;  /* 0x00000004151c7825 */ /* 0x001fc800078e0006 */
[----:B------:R-:W-:Y:S02]  /*01b0*/  IMAD.WIDE.U32 R12, R13, 0x4, R6 ;  /* 0x000000040d0c7825 */ /* 0x000fe400078e0006 */
[----:B------:R-:W2:Y:S02]  /*01c0*/  LDG.E R28, desc[UR6][R28.64] ;  /* 0x000000061c1c7981 */ /* 0x000ea4000c1e1900 */
[----:B-1----:R-:W-:Y:S02]  /*01d0*/  IMAD.WIDE.U32 R4, R15, 0x4, R4 ;  /* 0x000000040f047825 */ /* 0x002fe400078e0004 */
[----:B------:R0:W3:Y:S04]  /*01e0*/  LDG.E R2, desc[UR6][R12.64] ;  /* 0x000000060c027981 */ /* 0x0000e8000c1e1900 */
[----:B------:R-:W2:Y:S01]  /*01f0*/  LDG.E R3, desc[UR6][R4.64] ;  /* 0x0000000604037981 */ /* 0x000ea2000c1e1900 */
[----:B------:R-:W-:Y:S01]  /*0200*/  IMAD.WIDE.U32 R10, R11, 0x4, R6 ;  /* 0x000000040b0a7825 */ /* 0x000fe200078e0006 */
[----:B------:R-:W-:-:S02]  /*0210*/  IADD3 R23, PT, PT, R21, 0x4, RZ ;  /* 0x0000000415177810 */ /* 0x000fc40007ffe0ff */
[----:B------:R-:W3:Y:S01]  /*0220*/  LDG.E R26, desc[UR6][R4.64+0x4] ;  /* 0x00000406041a7981 */ /* 0x000ee2000c1e1900 */
[----:B------:R-:W-:Y:S01]  /*0230*/  IMAD.WIDE.U32 R8, R9, 0x4, R6 ;  /* 0x0000000409087825 */ /* 0x000fe200078e0006 */
[C---:B------:R-:W-:Y:S02]  /*0240*/  IADD3 R25, PT, PT, R21.reuse, 0x5, RZ ;  /* 0x0000000515197810 */ /* 0x040fe40007ffe0ff */
[----:B------:R1:W4:Y:S04]  /*0250*/  LDG.E R19, desc[UR6][R10.64] ;  /* 0x000000060a137981 */ /* 0x000328000c1e1900 */
[----:B------:R-:W4:Y:S01]  /*0260*/  LDG.E R16, desc[UR6][R4.64+0x8] ;  /* 0x0000080604107981 */ /* 0x000f22000c1e1900 */
[----:B0-----:R-:W-:-:S03]  /*0270*/  IADD3 R13, PT, PT, R21, 0x6, RZ ;  /* 0x00000006150d7810 */ /* 0x001fc60007ffe0ff */
[----:B------:R-:W5:Y:S01]  /*0280*/  LDG.E R18, desc[UR6][R4.64+0xc] ;  /* 0x00000c0604127981 */ /* 0x000f62000c1e1900 */
[----:B-1----:R-:W-:-:S03]  /*0290*/  IMAD.WIDE.U32 R10, R23, 0x4, R6 ;  /* 0x00000004170a7825 */ /* 0x002fc600078e0006 */
[----:B------:R0:W5:Y:S04]  /*02a0*/  LDG.E R23, desc[UR6][R8.64] ;  /* 0x0000000608177981 */ /* 0x000168000c1e1900 */
[----:B------:R-:W5:Y:S01]  /*02b0*/  LDG.E R20, desc[UR6][R4.64+0x10] ;  /* 0x0000100604147981 */ /* 0x000f62000c1e1900 */
[----:B------:R-:W-:-:S03]  /*02c0*/  IMAD.WIDE.U32 R12, R13, 0x4, R6 ;  /* 0x000000040d0c7825 */ /* 0x000fc600078e0006 */
[----:B------:R-:W5:Y:S01]  /*02d0*/  LDG.E R27, desc[UR6][R4.64+0x14] ;  /* 0x00001406041b7981 */ /* 0x000f62000c1e1900 */
[----:B0-----:R-:W-:-:S03]  /*02e0*/  IMAD.WIDE.U32 R8, R25, 0x4, R6 ;  /* 0x0000000419087825 */ /* 0x001fc600078e0006 */
[----:B------:R-:W5:Y:S04]  /*02f0*/  LDG.E R25, desc[UR6][R10.64] ;  /* 0x000000060a197981 */ /* 0x000f68000c1e1900 */
[----:B------:R-:W5:Y:S04]  /*0300*/  LDG.E R22, desc[UR6][R8.64] ;  /* 0x0000000608167981 */ /* 0x000f68000c1e1900 */
[----:B------:R0:W5:Y:S04]  /*0310*/  LDG.E R24, desc[UR6][R12.64] ;  /* 0x000000060c187981 */ /* 0x000168000c1e1900 */
[----:B------:R-:W5:Y:S01]  /*0320*/  LDG.E R29, desc[UR6][R4.64+0x18] ;  /* 0x00001806041d7981 */ /* 0x000f62000c1e1900 */
[----:B0-----:R-:W-:-:S05]  /*0330*/  IADD3 R13, PT, PT, R21, 0xa, RZ ;  /* 0x0000000a150d7810 */ /* 0x001fca0007ffe0ff */
[----:B------:R-:W-:-:S04]  /*0340*/  IMAD.WIDE.U32 R12, R13, 0x4, R6 ;  /* 0x000000040d0c7825 */ /* 0x000fc800078e0006 */
[----:B--2---:R-:W-:Y:S01]  /*0350*/  FFMA R3, R28, R3, R0 ;  /* 0x000000031c037223 */ /* 0x004fe20000000000 */
[C---:B------:R-:W-:Y:S01]  /*0360*/  VIADD R0, R21.reuse, 0x7 ;  /* 0x0000000715007836 */ /* 0x040fe20000000000 */
[----:B------:R-:W-:Y:S02]  /*0370*/  IADD3 R28, PT, PT, R21, 0x8, RZ ;  /* 0x00000008151c7810 */ /* 0x000fe40007ffe0ff */
[----:B---3--:R-:W-:Y:S01]  /*0380*/  FFMA R26, R2, R26, R3 ;  /* 0x0000001a021a7223 */ /* 0x008fe20000000003 */
[----:B------:R-:W-:-:S04]  /*0390*/  IMAD.WIDE.U32 R2, R0, 0x4, R6 ;  /* 0x0000000400027825 */ /* 0x000fc800078e0006 */
[----:B------:R-:W-:Y:S01]  /*03a0*/  IMAD.WIDE.U32 R10, R28, 0x4, R6 ;  /* 0x000000041c0a7825 */ /* 0x000fe200078e0006 */
[----:B------:R-:W-:Y:S01]  /*03b0*/  IADD3 R28, PT, PT, R21, 0x9, RZ ;  /* 0x00000009151c7810 */ /* 0x000fe20007ffe0ff */
[----:B------:R0:W2:Y:S02]  /*03c0*/  LDG.E R0, desc[UR6][R2.64] ;  /* 0x0000000602007981 */ /* 0x0000a4000c1e1900 */
[----:B----4-:R-:W-:Y:S02]  /*03d0*/  FFMA R26, R19, R16, R26 ;  /* 0x00000010131a7223 */ /* 0x010fe4000000001a */
[----:B------:R-:W2:Y:S01]  /*03e0*/  LDG.E R19, desc[UR6][R4.64+0x1c] ;  /* 0x00001c0604137981 */ /* 0x000ea2000c1e1900 */
[----:B------:R-:W-:-:S03]  /*03f0*/  IMAD.WIDE.U32 R8, R28, 0x4, R6 ;  /* 0x000000041c087825 */ /* 0x000fc600078e0006 */
[----:B------:R-:W3:Y:S01]  /*0400*/  LDG.E R10, desc[UR6][R10.64] ;  /* 0x000000060a0a7981 */ /* 0x000ee2000c1e1900 */
[----:B-----5:R-:W-:Y:S01]  /*0410*/  FFMA R18, R23, R18, R26 ;  /* 0x0000001217127223 */ /* 0x020fe2000000001a */
[C---:B------:R-:W-:Y:S02]  /*0420*/  IADD3 R28, PT, PT, R21.reuse, 0xb, RZ ;  /* 0x0000000b151c7810 */ /* 0x040fe40007ffe0ff */
[----:B------:R-:W3:Y:S01]  /*0430*/  LDG.E R23, desc[UR6][R4.64+0x20] ;  /* 0x0000200604177981 */ /* 0x000ee2000c1e1900 */
[----:B------:R-:W-:-:S03]  /*0440*/  IADD3 R26, PT, PT, R21, 0xc, RZ ;  /* 0x0000000c151a7810 */ /* 0x000fc60007ffe0ff */
[----:B------:R1:W4:Y:S04]  /*0450*/  LDG.E R16, desc[UR6][R8.64] ;  /* 0x0000000608107981 */ /* 0x000328000c1e1900 */
[----:B------:R5:W4:Y:S01]  /*0460*/  LDG.E R11, desc[UR6][R12.64] ;  /* 0x000000060c0b7981 */ /* 0x000b22000c1e1900 */
[----:B------:R-:W-:-:S03]  /*0470*/  FFMA R20, R25, R20, R18 ;  /* 0x0000001419147223 */ /* 0x000fc60000000012 */
[----:B------:R-:W4:Y:S01]  /*0480*/  LDG.E R25, desc[UR6][R4.64+0x24] ;  /* 0x0000240604197981 */ /* 0x000f22000c1e1900 */
[----:B------:R-:W-:Y:S01]  /*0490*/  FFMA R27, R22, R27, R20 ;  /* 0x0000001b161b7223 */ /* 0x000fe20000000014 */
[--C-:B0-----:R-:W-:Y:S02]  /*04a0*/  IMAD.WIDE.U32 R2, R28, 0x4, R6.reuse ;  /* 0x000000041c027825 */ /* 0x101fe400078e0006 */
[----:B------:R-:W4:Y:S02]  /*04b0*/  LDG.E R20, desc[UR6][R4.64+0x28] ;  /* 0x0000280604147981 */ /* 0x000f24000c1e1900 */
[----:B------:R-:W-:Y:S02]  /*04c0*/  VIADD R22, R21, 0xd ;  /* 0x0000000d15167836 */ /* 0x000fe40000000000 */
[----:B-1----:R-:W-:-:S04]  /*04d0*/  IMAD.WIDE.U32 R8, R26, 0x4, R6 ;  /* 0x000000041a087825 */ /* 0x002fc800078e0006 */
[----:B------:R-:W-:Y:S01]  /*04e0*/  FFMA R29, R24, R29, R27 ;  /* 0x0000001d181d7223 */ /* 0x000fe2000000001b */
[----:B------:R0:W4:Y:S01]  /*04f0*/  LDG.E R18, desc[UR6][R2.64] ;  /* 0x0000000602127981 */ /* 0x000122000c1e1900 */
[C---:B------:R-:W-:Y:S01]  /*0500*/  IADD3 R24, PT, PT, R21.reuse, 0xe, RZ ;  /* 0x0000000e15187810 */ /* 0x040fe20007ffe0ff */
[----:B-----5:R-:W-:Y:S02]  /*0510*/  IMAD.WIDE.U32 R12, R22, 0x4, R6 ;  /* 0x00000004160c7825 */ /* 0x020fe400078e0006 */
[----:B------:R-:W5:Y:S01]  /*0520*/  LDG.E R27, desc[UR6][R4.64+0x2c] ;  /* 0x00002c06041b7981 */ /* 0x000f62000c1e1900 */
[----:B------:R-:W-:-:S03]  /*0530*/  IADD3 R26, PT, PT, R21, 0xf, RZ ;  /* 0x0000000f151a7810 */ /* 0x000fc60007ffe0ff */
[----:B------:R-:W5:Y:S01]  /*0540*/  LDG.E R8, desc[UR6][R8.64] ;  /* 0x0000000608087981 */ /* 0x000f62000c1e1900 */
[----:B0-----:R-:W-:-:S03]  /*0550*/  IMAD.WIDE.U32 R2, R24, 0x4, R6 ;  /* 0x0000000418027825 */ /* 0x001fc600078e0006 */
[----:B------:R-:W5:Y:S01]  /*0560*/  LDG.E R22, desc[UR6][R4.64+0x30] ;  /* 0x0000300604167981 */ /* 0x000f62000c1e1900 */
[----:B------:R-:W-:-:S03]  /*0570*/  IMAD.WIDE.U32 R6, R26, 0x4, R6 ;  /* 0x000000041a067825 */ /* 0x000fc600078e0006 */
[----:B------:R-:W5:Y:S04]  /*0580*/  LDG.E R12, desc[UR6][R12.64] ;  /* 0x000000060c0c7981 */ /* 0x000f68000c1e1900 */
[----:B------:R-:W5:Y:S04]  /*0590*/  LDG.E R21, desc[UR6][R4.64+0x34] ;  /* 0x0000340604157981 */ /* 0x000f68000c1e1900 */
[----:B------:R-:W5:Y:S04]  /*05a0*/  LDG.E R2, desc[UR6][R2.64] ;  /* 0x0000000602027981 */ /* 0x000f68000c1e1900 */
[----:B------:R-:W5:Y:S04]  /*05b0*/  LDG.E R24, desc[UR6][R4.64+0x38] ;  /* 0x0000380604187981 */ /* 0x000f68000c1e1900 */
[----:B------:R-:W5:Y:S04]  /*05c0*/  LDG.E R6, desc[UR6][R6.64] ;  /* 0x0000000606067981 */ /* 0x000f68000c1e1900 */
[----:B------:R-:W5:Y:S01]  /*05d0*/  LDG.E R26, desc[UR6][R4.64+0x3c] ;  /* 0x00003c06041a7981 */ /* 0x000f62000c1e1900 */
[----:B------:R-:W-:-:S04]  /*05e0*/  IADD3 R15, PT, PT, R15, 0x10, RZ ;  /* 0x000000100f0f7810 */ /* 0x000fc80007ffe0ff */
[----:B------:R-:W-:Y:S01]  /*05f0*/  ISETP.NE.AND P0, PT, R15, R17, PT ;  /* 0x000000110f00720c */ /* 0x000fe20003f05270 */
[----:B--2---:R-:W-:-:S04]  /*0600*/  FFMA R19, R0, R19, R29 ;  /* 0x0000001300137223 */ /* 0x004fc8000000001d */
[----:B---3--:R-:W-:-:S04]  /*0610*/  FFMA R19, R10, R23, R19 ;  /* 0x000000170a137223 */ /* 0x008fc80000000013 */
[----:B----4-:R-:W-:-:S04]  /*0620*/  FFMA R16, R16, R25, R19 ;  /* 0x0000001910107223 */ /* 0x010fc80000000013 */
[----:B------:R-:W-:-:S04]  /*0630*/  FFMA R11, R11, R20, R16 ;  /* 0x000000140b0b7223 */ /* 0x000fc80000000010 */
[----:B-----5:R-:W-:-:S04]  /*0640*/  FFMA R11, R18, R27, R11 ;  /* 0x0000001b120b7223 */ /* 0x020fc8000000000b */
[----:B------:R-:W-:-:S04]  /*0650*/  FFMA R11, R8, R22, R11 ;  /* 0x00000016080b7223 */ /* 0x000fc8000000000b */
[----:B------:R-:W-:-:S04]  /*0660*/  FFMA R11, R12, R21, R11 ;  /* 0x000000150c0b7223 */ /* 0x000fc8000000000b */
[----:B------:R-:W-:-:S04]  /*0670*/  FFMA R11, R2, R24, R11 ;  /* 0x00000018020b7223 */ /* 0x000fc8000000000b */
[----:B------:R-:W-:Y:S01]  /*0680*/  FFMA R0, R6, R26, R11 ;  /* 0x0000001a06007223 */ /* 0x000fe2000000000b */
[----:B------:R-:W-:Y:S06]  /*0690*/  @P0 BRA `(.L_x_3) ;  /* 0xfffffff800a80947 */ /* 0x000fec000383ffff */
.L_x_2:
[----:B------:R-:W-:Y:S05]  /*06a0*/  BRA.U !UP1, `(.L_x_1) ;  /* 0x0000000509847547 */ /* 0x000fea000b800000 */
[----:B------:R-:W-:Y:S02]  /*06b0*/  UISETP.GE.U32.AND UP0, UPT, UR4, 0x8, UPT ;  /* 0x000000080400788c */ /* 0x000fe4000bf06070 */
[----:B------:R-:W-:-:S04]  /*06c0*/  ULOP3.LUT UR5, UR8, 0x7, URZ, 0xc0, !UPT ;  /* 0x0000000708057892 */ /* 0x000fc8000f8ec0ff */
[----:B------:R-:W-:-:S03]  /*06d0*/  UISETP.NE.AND UP1, UPT, UR5, URZ, UPT ;  /* 0x000000ff0500728c */ /* 0x000fc6000bf25270 */
[----:B------:R-:W-:Y:S08]  /*06e0*/  BRA.U !UP0, `(.L_x_4) ;  /* 0x0000000108b07547 */ /* 0x000ff0000b800000 */
[----:B------:R-:W0:Y:S01]  /*06f0*/  LDC.64 R4, c[0x0][0x388] ;  /* 0x0000e200ff047b82 */ /* 0x000e220000000a00 */
[----:B------:R-:W-:-:S05]  /*0700*/  IMAD R11, R14, UR8, R17 ;  /* 0x000000080e0b7c24 */ /* 0x000fca000f8e0211 */
[C---:B------:R-:W-:Y:S02]  /*0710*/  IADD3 R9, PT, PT, R11.reuse, 0x1, RZ ;  /* 0x000000010b097810 */ /* 0x040fe40007ffe0ff */
[----:B------:R-:W1:Y:S01]  /*0720*/  LDC.64 R2, c[0x0][0x398] ;  /* 0x0000e600ff027b82 */ /* 0x000e620000000a00 */
[C---:B------:R-:W-:Y:S01]  /*0730*/  IADD3 R29, PT, PT, R11.reuse, 0x2, RZ ;  /* 0x000000020b1d7810 */ /* 0x040fe20007ffe0ff */
[C---:B------:R-:W-:Y:S01]  /*0740*/  VIADD R21, R11.reuse, 0x3 ;  /* 0x000000030b157836 */ /* 0x040fe20000000000 */
[C---:B------:R-:W-:Y:S01]  /*0750*/  IADD3 R25, PT, PT, R11.reuse, 0x4, RZ ;  /* 0x000000040b197810 */ /* 0x040fe20007ffe0ff */
[----:B0-----:R-:W-:-:S04]  /*0760*/  IMAD.WIDE.U32 R6, R11, 0x4, R4 ;  /* 0x000000040b067825 */ /* 0x001fc800078e0004 */
[----:B------:R-:W-:Y:S01]  /*0770*/  IMAD.WIDE.U32 R8, R9, 0x4, R4 ;  /* 0x0000000409087825 */ /* 0x000fe200078e0004 */
[----:B------:R0:W2:Y:S03]  /*0780*/  LDG.E R15, desc[UR6][R6.64] ;  /* 0x00000006060f7981 */ /* 0x0000a6000c1e1900 */
[----:B-1----:R-:W-:Y:S01]  /*0790*/  IMAD.WIDE.U32 R2, R17, 0x4, R2 ;  /* 0x0000000411027825 */ /* 0x002fe200078e0002 */
[----:B------:R1:W3:Y:S04]  /*07a0*/  LDG.E R12, desc[UR6][R8.64] ;  /* 0x00000006080c7981 */ /* 0x0002e8000c1e1900 */
[----:B------:R-:W2:Y:S01]  /*07b0*/  LDG.E R13, desc[UR6][R2.64] ;  /* 0x00000006020d7981 */ /* 0x000ea2000c1e1900 */
[----:B------:R-:W-:-:S03]  /*07c0*/  IMAD.WIDE.U32 R28, R29, 0x4, R4 ;  /* 0x000000041d1c7825 */ /* 0x000fc600078e0004 */
[----:B------:R-:W3:Y:S01]  /*07d0*/  LDG.E R19, desc[UR6][R2.64+0x4] ;  /* 0x0000040602137981 */ /* 0x000ee2000c1e1900 */
[--C-:B------:R-:W-:Y:S01]  /*07e0*/  IMAD.WIDE.U32 R20, R21, 0x4, R4.reuse ;  /* 0x0000000415147825 */ /* 0x100fe200078e0004 */
[----:B------:R-:W-:Y:S02]  /*07f0*/  IADD3 R27, PT, PT, R11, 0x5, RZ ;  /* 0x000000050b1b7810 */ /* 0x000fe40007ffe0ff */
[----:B------:R-:W4:Y:S01]  /*0800*/  LDG.E R16, desc[UR6][R28.64] ;  /* 0x000000061c107981 */ /* 0x000f22000c1e1900 */
[----:B0-----:R-:W-:-:S03]  /*0810*/  IMAD.WIDE.U32 R6, R25, 0x4, R4 ;  /* 0x0000000419067825 */ /* 0x001fc600078e0004 */
[----:B------:R-:W4:Y:S01]  /*0820*/  LDG.E R23, desc[UR6][R2.64+0x8] ;  /* 0x0000080602177981 */ /* 0x000f22000c1e1900 */
[----:B------:R-:W-:Y:S01]  /*0830*/  IADD3 R10, PT, PT, R11, 0x6, RZ ;  /* 0x000000060b0a7810 */ /* 0x000fe20007ffe0ff */
[--C-:B-1----:R-:W-:Y:S02]  /*0840*/  IMAD.WIDE.U32 R8, R27, 0x4, R4.reuse ;  /* 0x000000041b087825 */ /* 0x102fe400078e0004 */
[----:B------:R-:W5:Y:S04]  /*0850*/  LDG.E R20, desc[UR6][R20.64] ;  /* 0x0000000614147981 */ /* 0x000f68000c1e1900 */
[----:B------:R-:W5:Y:S01]  /*0860*/  LDG.E R25, desc[UR6][R2.64+0xc] ;  /* 0x00000c0602197981 */ /* 0x000f62000c1e1900 */
[----:B------:R-:W-:Y:S01]  /*0870*/  IADD3 R18, PT, PT, R11, 0x7, RZ ;  /* 0x000000070b127810 */ /* 0x000fe20007ffe0ff */
[----:B------:R-:W-:-:S02]  /*0880*/  IMAD.WIDE.U32 R10, R10, 0x4, R4 ;  /* 0x000000040a0a7825 */ /* 0x000fc400078e0004 */
[----:B------:R-:W5:Y:S04]  /*0890*/  LDG.E R6, desc[UR6][R6.64] ;  /* 0x0000000606067981 */ /* 0x000f68000c1e1900 */
        /* <DEDUP_REMOVED lines=8> */
[----:B------:R-:W-:Y:S01]  /*0920*/  IADD3 R17, PT, PT, R17, 0x8, RZ ;  /* 0x0000000811117810 */ /* 0x000fe20007ffe0ff */
[----:B--2---:R-:W-:-:S04]  /*0930*/  FFMA R13, R15, R13, R0 ;  /* 0x0000000d0f0d7223 */ /* 0x004fc80000000000 */
[----:B---3--:R-:W-:-:S04]  /*0940*/  FFMA R13, R12, R19, R13 ;  /* 0x000000130c0d7223 */ /* 0x008fc8000000000d */
[----:B----4-:R-:W-:-:S04]  /*0950*/  FFMA R13, R16, R23, R13 ;  /* 0x00000017100d7223 */ /* 0x010fc8000000000d */
[----:B-----5:R-:W-:-:S04]  /*0960*/  FFMA R13, R20, R25, R13 ;  /* 0x00000019140d7223 */ /* 0x020fc8000000000d */
[----:B------:R-:W-:-:S04]  /*0970*/  FFMA R13, R6, R27, R13 ;  /* 0x0000001b060d7223 */ /* 0x000fc8000000000d */
[----:B------:R-:W-:-:S04]  /*0980*/  FFMA R8, R8, R29, R13 ;  /* 0x0000001d08087223 */ /* 0x000fc8000000000d */
[----:B------:R-:W-:-:S04]  /*0990*/  FFMA R8, R11, R18, R8 ;  /* 0x000000120b087223 */ /* 0x000fc80000000008 */
[----:B------:R-:W-:-:S07]  /*09a0*/  FFMA R0, R5, R21, R8 ;  /* 0x0000001505007223 */ /* 0x000fce0000000008 */
.L_x_4:
[----:B------:R-:W-:Y:S05]  /*09b0*/  BRA.U !UP1, `(.L_x_1) ;  /* 0x0000000109c07547 */ /* 0x000fea000b800000 */
[----:B------:R-:W-:Y:S02]  /*09c0*/  UISETP.GE.U32.AND UP0, UPT, UR5, 0x4, UPT ;  /* 0x000000040500788c */ /* 0x000fe4000bf06070 */
[----:B------:R-:W-:-:S04]  /*09d0*/  ULOP3.LUT UR4, UR8, 0x3, URZ, 0xc0, !UPT ;  /* 0x0000000308047892 */ /* 0x000fc8000f8ec0ff */
[----:B------:R-:W-:-:S03]  /*09e0*/  UISETP.NE.AND UP1, UPT, UR4, URZ, UPT ;  /* 0x000000ff0400728c */ /* 0x000fc6000bf25270 */
[----:B------:R-:W-:Y:S08]  /*09f0*/  BRA.U !UP0, `(.L_x_5) ;  /* 0x0000000108607547 */ /* 0x000ff0000b800000 */
[----:B------:R-:W0:Y:S01]  /*0a00*/  LDC.64 R4, c[0x0][0x388] ;  /* 0x0000e200ff047b82 */ /* 0x000e220000000a00 */
[----:B------:R-:W-:-:S04]  /*0a10*/  IMAD R11, R14, UR8, R17 ;  /* 0x000000080e0b7c24 */ /* 0x000fc8000f8e0211 */
[C---:B------:R-:W-:Y:S01]  /*0a20*/  VIADD R13, R11.reuse, 0x2 ;  /* 0x000000020b0d7836 */ /* 0x040fe20000000000 */
[C---:B------:R-:W-:Y:S02]  /*0a30*/  IADD3 R9, PT, PT, R11.reuse, 0x1, RZ ;  /* 0x000000010b097810 */ /* 0x040fe40007ffe0ff */
[----:B------:R-:W1:Y:S01]  /*0a40*/  LDC.64 R2, c[0x0][0x398] ;  /* 0x0000e600ff027b82 */ /* 0x000e620000000a00 */
[C---:B------:R-:W-:Y:S01]  /*0a50*/  IADD3 R15, PT, PT, R11.reuse, 0x3, RZ ;  /* 0x000000030b0f7810 */ /* 0x040fe20007ffe0ff */
[----:B0-----:R-:W-:-:S04]  /*0a60*/  IMAD.WIDE.U32 R6, R11, 0x4, R4 ;  /* 0x000000040b067825 */ /* 0x001fc800078e0004 */
[----:B------:R-:W-:Y:S02]  /*0a70*/  IMAD.WIDE.U32 R8, R9, 0x4, R4 ;  /* 0x0000000409087825 */ /* 0x000fe400078e0004 */
[----:B------:R-:W2:Y:S02]  /*0a80*/  LDG.E R7, desc[UR6][R6.64] ;  /* 0x0000000606077981 */ /* 0x000ea4000c1e1900 */
[----:B-1----:R-:W-:Y:S02]  /*0a90*/  IMAD.WIDE.U32 R2, R17, 0x4, R2 ;  /* 0x0000000411027825 */ /* 0x002fe400078e0002 */
[----:B------:R-:W3:Y:S02]  /*0aa0*/  LDG.E R8, desc[UR6][R8.64] ;  /* 0x0000000608087981 */ /* 0x000ee4000c1e1900 */
[--C-:B------:R-:W-:Y:S02]  /*0ab0*/  IMAD.WIDE.U32 R10, R13, 0x4, R4.reuse ;  /* 0x000000040d0a7825 */ /* 0x100fe400078e0004 */
[----:B------:R-:W2:Y:S02]  /*0ac0*/  LDG.E R12, desc[UR6][R2.64] ;  /* 0x00000006020c7981 */ /* 0x000ea4000c1e1900 */
[----:B------:R-:W-:-:S02]  /*0ad0*/  IMAD.WIDE.U32 R4, R15, 0x4, R4 ;  /* 0x000000040f047825 */ /* 0x000fc400078e0004 */
[----:B------:R-:W3:Y:S04]  /*0ae0*/  LDG.E R13, desc[UR6][R2.64+0x4] ;  /* 0x00000406020d7981 */ /* 0x000ee8000c1e1900 */
[----:B------:R-:W4:Y:S04]  /*0af0*/  LDG.E R10, desc[UR6][R10.64] ;  /* 0x000000060a0a7981 */ /* 0x000f28000c1e1900 */
[----:B------:R-:W4:Y:S04]  /*0b00*/  LDG.E R15, desc[UR6][R2.64+0x8] ;  /* 0x00000806020f7981 */ /* 0x000f28000c1e1900 */
[----:B------:R-:W5:Y:S04]  /*0b10*/  LDG.E R4, desc[UR6][R4.64] ;  /* 0x0000000604047981 */ /* 0x000f68000c1e1900 */
[----:B------:R-:W5:Y:S01]  /*0b20*/  LDG.E R16, desc[UR6][R2.64+0xc] ;  /* 0x00000c0602107981 */ /* 0x000f62000c1e1900 */
[----:B------:R-:W-:Y:S01]  /*0b30*/  IADD3 R17, PT, PT, R17, 0x4, RZ ;  /* 0x0000000411117810 */ /* 0x000fe20007ffe0ff */
[----:B--2---:R-:W-:-:S04]  /*0b40*/  FFMA R7, R7, R12, R0 ;  /* 0x0000000c07077223 */ /* 0x004fc80000000000 */
[----:B---3--:R-:W-:-:S04]  /*0b50*/  FFMA R7, R8, R13, R7 ;  /* 0x0000000d08077223 */ /* 0x008fc80000000007 */
[----:B----4-:R-:W-:-:S04]  /*0b60*/  FFMA R7, R10, R15, R7 ;  /* 0x0000000f0a077223 */ /* 0x010fc80000000007 */
[----:B-----5:R-:W-:-:S07]  /*0b70*/  FFMA R0, R4, R16, R7 ;  /* 0x0000001004007223 */ /* 0x020fce0000000007 */
.L_x_5:
[----:B------:R-:W-:Y:S05]  /*0b80*/  BRA.U !UP1, `(.L_x_1) ;  /* 0x00000001094c7547 */ /* 0x000fea000b800000 */
[----:B------:R-:W0:Y:S01]  /*0b90*/  LDC.64 R2, c[0x0][0x398] ;  /* 0x0000e600ff027b82 */ /* 0x000e220000000a00 */
[----:B------:R-:W-:-:S07]  /*0ba0*/  UIADD3 UR4, UPT, UPT, -UR4, URZ, URZ ;  /* 0x000000ff04047290 */ /* 0x000fce000fffe1ff */
[----:B------:R-:W1:Y:S01]  /*0bb0*/  LDC.64 R6, c[0x0][0x388] ;  /* 0x0000e200ff067b82 */ /* 0x000e620000000a00 */
[----:B0-----:R-:W-:-:S04]  /*0bc0*/  IMAD.WIDE.U32 R2, R17, 0x4, R2 ;  /* 0x0000000411027825 */ /* 0x001fc800078e0002 */
[----:B------:R-:W-:Y:S01]  /*0bd0*/  IMAD R17, R14, UR8, R17 ;  /* 0x000000080e117c24 */ /* 0x000fe2000f8e0211 */
[----:B------:R-:W-:Y:S02]  /*0be0*/  MOV R8, R2 ;  /* 0x0000000200087202 */ /* 0x000fe40000000f00 */
[----:B------:R-:W-:-:S07]  /*0bf0*/  MOV R9, R3 ;  /* 0x0000000300097202 */ /* 0x000fce0000000f00 */
.L_x_6:
[----:B-1----:R-:W-:Y:S01]  /*0c00*/  IMAD.WIDE.U32 R2, R17, 0x4, R6 ;  /* 0x0000000411027825 */ /* 0x002fe200078e0006 */
[----:B------:R-:W-:Y:S02]  /*0c10*/  MOV R4, R8 ;  /* 0x0000000800047202 */ /* 0x000fe40000000f00 */
[----:B------:R-:W-:-:S03]  /*0c20*/  MOV R5, R9 ;  /* 0x0000000900057202 */ /* 0x000fc60000000f00 */
[----:B------:R-:W2:Y:S04]  /*0c30*/  LDG.E R3, desc[UR6][R2.64] ;  /* 0x0000000602037981 */ /* 0x000ea8000c1e1900 */
[----:B------:R-:W2:Y:S01]  /*0c40*/  LDG.E R4, desc[UR6][R4.64] ;  /* 0x0000000604047981 */ /* 0x000ea2000c1e1900 */
[----:B------:R-:W-:Y:S01]  /*0c50*/  UIADD3 UR4, UPT, UPT, UR4, 0x1, URZ ;  /* 0x0000000104047890 */ /* 0x000fe2000fffe0ff */
[----:B------:R-:W-:Y:S01]  /*0c60*/  IADD3 R8, P0, PT, R8, 0x4, RZ ;  /* 0x0000000408087810 */ /* 0x000fe20007f1e0ff */
[----:B------:R-:W-:Y:S02]  /*0c70*/  VIADD R17, R17, 0x1 ;  /* 0x0000000111117836 */ /* 0x000fe40000000000 */
[----:B------:R-:W-:Y:S01]  /*0c80*/  UISETP.NE.AND UP0, UPT, UR4, URZ, UPT ;  /* 0x000000ff0400728c */ /* 0x000fe2000bf05270 */
[----:B------:R-:W-:Y:S01]  /*0c90*/  IADD3.X R9, PT, PT, RZ, R9, RZ, P0, !PT ;  /* 0x00000009ff097210 */ /* 0x000fe200007fe4ff */
[----:B--2---:R-:W-:-:S07]  /*0ca0*/  FFMA R0, R3, R4, R0 ;  /* 0x0000000403007223 */ /* 0x004fce0000000000 */
[----:B------:R-:W-:Y:S05]  /*0cb0*/  BRA.U UP0, `(.L_x_6) ;  /* 0xfffffffd00d07547 */ /* 0x000fea000b83ffff */
.L_x_1:
[----:B------:R-:W0:Y:S01]  /*0cc0*/  LDC.64 R8, c[0x0][0x388] ;  /* 0x0000e200ff087b82 */ /* 0x000e220000000a00 */
[----:B------:R-:W-:-:S07]  /*0cd0*/  IMAD R3, R14, UR8, R14 ;  /* 0x000000080e037c24 */ /* 0x000fce000f8e020e */
[----:B------:R-:W1:Y:S08]  /*0ce0*/  LDC.64 R6, c[0x0][0x390] ;  /* 0x0000e400ff067b82 */ /* 0x000e700000000a00 */
[----:B------:R-:W2:Y:S01]  /*0cf0*/  LDC.64 R4, c[0x0][0x398] ;  /* 0x0000e600ff047b82 */ /* 0x000ea20000000a00 */
[----:B0-----:R-:W-:-:S05]  /*0d00*/  IMAD.WIDE.U32 R8, R3, 0x4, R8 ;  /* 0x0000000403087825 */ /* 0x001fca00078e0008 */
[----:B------:R-:W3:Y:S01]  /*0d10*/  LDG.E R3, desc[UR6][R8.64] ;  /* 0x0000000608037981 */ /* 0x000ee2000c1e1900 */
[----:B-1----:R-:W-:-:S06]  /*0d20*/  IMAD.WIDE.U32 R6, R14, 0x4, R6 ;  /* 0x000000040e067825 */ /* 0x002fcc00078e0006 */
[----:B------:R-:W4:Y:S01]  /*0d30*/  LDG.E R7, desc[UR6][R6.64] ;  /* 0x0000000606077981 */ /* 0x000f22000c1e1900 */
[----:B--2---:R-:W-:-:S05]  /*0d40*/  IMAD.WIDE.U32 R4, R14, 0x4, R4 ;  /* 0x000000040e047825 */ /* 0x004fca00078e0004 */
[----:B------:R0:W5:Y:S01]  /*0d50*/  LDG.E R2, desc[UR6][R4.64] ;  /* 0x0000000604027981 */ /* 0x000162000c1e1900 */
[----:B------:R-:W-:Y:S01]  /*0d60*/  BSSY.RECONVERGENT B0, `(.L_x_7) ;  /* 0x000000d000007945 */ /* 0x000fe20003800200 */
[----:B---3--:R-:W1:Y:S01]  /*0d70*/  MUFU.RCP R10, R3 ;  /* 0x00000003000a7308 */ /* 0x008e620000001000 */
[----:B----4-:R-:W-:-:S07]  /*0d80*/  FADD R0, R7, -R0 ;  /* 0x8000000007007221 */ /* 0x010fce0000000000 */
[----:B------:R-:W2:Y:S01]  /*0d90*/  FCHK P0, R0, R3 ;  /* 0x0000000300007302 */ /* 0x000ea20000000000 */
[----:B-1----:R-:W-:-:S04]  /*0da0*/  FFMA R11, -R3, R10, 1 ;  /* 0x3f800000030b7423 */ /* 0x002fc8000000010a */
[----:B------:R-:W-:-:S04]  /*0db0*/  FFMA R11, R10, R11, R10 ;  /* 0x0000000b0a0b7223 */ /* 0x000fc8000000000a */
[----:B------:R-:W-:-:S04]  /*0dc0*/  FFMA R8, R0, R11, RZ ;  /* 0x0000000b00087223 */ /* 0x000fc800000000ff */
[----:B------:R-:W-:-:S04]  /*0dd0*/  FFMA R9, -R3, R8, R0 ;  /* 0x0000000803097223 */ /* 0x000fc80000000100 */
[----:B------:R-:W-:Y:S01]  /*0de0*/  FFMA R9, R11, R9, R8 ;  /* 0x000000090b097223 */ /* 0x000fe20000000008 */
[----:B0-2---:R-:W-:Y:S06]  /*0df0*/  @!P0 BRA `(.L_x_8) ;  /* 0x00000000000c8947 */ /* 0x005fec0003800000 */
[----:B------:R-:W-:-:S07]  /*0e00*/  MOV R4, 0xe20 ;  /* 0x00000e2000047802 */ /* 0x000fce0000000f00 */
[----:B-----5:R-:W-:Y:S05]  /*0e10*/  CALL.REL.NOINC `($__internal_0_$__cuda_sm3x_div_rn_noftz_f32_slowpath) ;  /* 0x00000000001c7944 */ /* 0x020fea0003c00000 */
[----:B------:R-:W-:-:S07]  /*0e20*/  MOV R9, R0 ;  /* 0x0000000000097202 */ /* 0x000fce0000000f00 */
.L_x_8:
[----:B------:R-:W-:Y:S05]  /*0e30*/  BSYNC.RECONVERGENT B0 ;  /* 0x0000000000007941 */ /* 0x000fea0003800200 */
.L_x_7:
[----:B------:R-:W0:Y:S01]  /*0e40*/  LDC.64 R4, c[0x0][0x3a0] ;  /* 0x0000e800ff047b82 */ /* 0x000e220000000a00 */
[----:B-----5:R-:W-:Y:S01]  /*0e50*/  FADD R9, R2, R9 ;  /* 0x0000000902097221 */ /* 0x020fe20000000000 */
[----:B0-----:R-:W-:-:S05]  /*0e60*/  IMAD.WIDE.U32 R14, R14, 0x4, R4 ;  /* 0x000000040e0e7825 */ /* 0x001fca00078e0004 */
[----:B------:R-:W-:Y:S01]  /*0e70*/  STG.E desc[UR6][R14.64], R9 ;  /* 0x000000090e007986 */ /* 0x000fe2000c101906 */
[----:B------:R-:W-:Y:S05]  /*0e80*/  EXIT ;  /* 0x000000000000794d */ /* 0x000fea0003800000 */
        .weak           $__internal_0_$__cuda_sm3x_div_rn_noftz_f32_slowpath
        .type           $__internal_0_$__cuda_sm3x_div_rn_noftz_f32_slowpath,@function
        .size           $__internal_0_$__cuda_sm3x_div_rn_noftz_f32_slowpath,(.L_x_21 - $__internal_0_$__cuda_sm3x_div_rn_noftz_f32_slowpath)
$__internal_0_$__cuda_sm3x_div_rn_noftz_f32_slowpath:
[----:B------:R-:W-:Y:S01]  /*0e90*/  SHF.R.U32.HI R6, RZ, 0x17, R3 ;  /* 0x00000017ff067819 */ /* 0x000fe20000011603 */
[----:B------:R-:W-:Y:S01]  /*0ea0*/  BSSY.RECONVERGENT B1, `(.L_x_9) ;  /* 0x0000064000017945 */ /* 0x000fe20003800200 */
[----:B------:R-:W-:Y:S02]  /*0eb0*/  SHF.R.U32.HI R5, RZ, 0x17, R0 ;  /* 0x00000017ff057819 */ /* 0x000fe40000011600 */
[----:B------:R-:W-:Y:S02]  /*0ec0*/  LOP3.LUT R6, R6, 0xff, RZ, 0xc0, !PT ;  /* 0x000000ff06067812 */ /* 0x000fe400078ec0ff */
[----:B------:R-:W-:Y:S02]  /*0ed0*/  LOP3.LUT R10, R5, 0xff, RZ, 0xc0, !PT ;  /* 0x000000ff050a7812 */ /* 0x000fe400078ec0ff */
[----:B------:R-:W-:Y:S02]  /*0ee0*/  IADD3 R9, PT, PT, R6, -0x1, RZ ;  /* 0xffffffff06097810 */ /* 0x000fe40007ffe0ff */
[----:B------:R-:W-:-:S02]  /*0ef0*/  IADD3 R11, PT, PT, R10, -0x1, RZ ;  /* 0xffffffff0a0b7810 */ /* 0x000fc40007ffe0ff */
[----:B------:R-:W-:Y:S02]  /*0f00*/  ISETP.GT.U32.AND P0, PT, R9, 0xfd, PT ;  /* 0x000000fd0900780c */ /* 0x000fe40003f04070 */
[----:B------:R-:W-:Y:S02]  /*0f10*/  MOV R5, R0 ;  /* 0x0000000000057202 */ /* 0x000fe40000000f00 */
[----:B------:R-:W-:Y:S02]  /*0f20*/  ISETP.GT.U32.OR P0, PT, R11, 0xfd, P0 ;  /* 0x000000fd0b00780c */ /* 0x000fe40000704470 */
[----:B------:R-:W-:-:S11]  /*0f30*/  MOV R8, R3 ;  /* 0x0000000300087202 */ /* 0x000fd60000000f00 */
[----:B------:R-:W-:Y:S01]  /*0f40*/  @!P0 IMAD.MOV.U32 R7, RZ, RZ, RZ ;  /* 0x000000ffff078224 */ /* 0x000fe200078e00ff */
[----:B------:R-:W-:Y:S06]  /*0f50*/  @!P0 BRA `(.L_x_10) ;  /* 0x00000000005c8947 */ /* 0x000fec0003800000 */
[----:B------:R-:W-:Y:S02]  /*0f60*/  FSETP.GTU.FTZ.AND P0, PT, |R0|, +INF , PT ;  /* 0x7f8000000000780b */ /* 0x000fe40003f1c200 */
[----:B------:R-:W-:-:S04]  /*0f70*/  FSETP.GTU.FTZ.AND P1, PT, |R3|, +INF , PT ;  /* 0x7f8000000300780b */ /* 0x000fc80003f3c200 */
[----:B------:R-:W-:-:S13]  /*0f80*/  PLOP3.LUT P0, PT, P0, P1, PT, 0xf8, 0x8f ;  /* 0x00000000008f781c */ /* 0x000fda0000703f70 */
[----:B------:R-:W-:Y:S05]  /*0f90*/  @P0 BRA `(.L_x_11) ;  /* 0x00000004004c0947 */ /* 0x000fea0003800000 */
[----:B------:R-:W-:-:S13]  /*0fa0*/  LOP3.LUT P0, RZ, R8, 0x7fffffff, R5, 0xc8, !PT ;  /* 0x7fffffff08ff7812 */ /* 0x000fda000780c805 */
[----:B------:R-:W-:Y:S05]  /*0fb0*/  @!P0 BRA `(.L_x_12) ;  /* 0x00000004003c8947 */ /* 0x000fea0003800000 */
[C---:B------:R-:W-:Y:S02]  /*0fc0*/  FSETP.NEU.FTZ.AND P2, PT, |R0|.reuse, +INF , PT ;  /* 0x7f8000000000780b */ /* 0x040fe40003f5d200 */
[----:B------:R-:W-:Y:S02]  /*0fd0*/  FSETP.NEU.FTZ.AND P1, PT, |R3|, +INF , PT ;  /* 0x7f8000000300780b */ /* 0x000fe40003f3d200 */
[----:B------:R-:W-:-:S11]  /*0fe0*/  FSETP.NEU.FTZ.AND P0, PT, |R0|, +INF , PT ;  /* 0x7f8000000000780b */ /* 0x000fd60003f1d200 */
[----:B------:R-:W-:Y:S05]  /*0ff0*/  @!P1 BRA !P2, `(.L_x_12) ;  /* 0x00000004002c9947 */ /* 0x000fea0005000000 */
[----:B------:R-:W-:-:S04]  /*1000*/  LOP3.LUT P2, RZ, R5, 0x7fffffff, RZ, 0xc0, !PT ;  /* 0x7fffffff05ff7812 */ /* 0x000fc8000784c0ff */
[----:B------:R-:W-:-:S13]  /*1010*/  PLOP3.LUT P1, PT, P1, P2, PT, 0x2f, 0xf2 ;  /* 0x0000000000f2781c */ /* 0x000fda0000f24577 */
[----:B------:R-:W-:Y:S05]  /*1020*/  @P1 BRA `(.L_x_13) ;  /* 0x0000000400181947 */ /* 0x000fea0003800000 */
[----:B------:R-:W-:-:S04]  /*1030*/  LOP3.LUT P1, RZ, R8, 0x7fffffff, RZ, 0xc0, !PT ;  /* 0x7fffffff08ff7812 */ /* 0x000fc8000782c0ff */
[----:B------:R-:W-:-:S13]  /*1040*/  PLOP3.LUT P0, PT, P0, P1, PT, 0x2f, 0xf2 ;  /* 0x0000000000f2781c */ /* 0x000fda0000702577 */
[----:B------:R-:W-:Y:S05]  /*1050*/  @P0 BRA `(.L_x_14) ;  /* 0x0000000400000947 */ /* 0x000fea0003800000 */
[----:B------:R-:W-:Y:S02]  /*1060*/  ISETP.GE.AND P0, PT, R11, RZ, PT ;  /* 0x000000ff0b00720c */ /* 0x000fe40003f06270 */
[----:B------:R-:W-:-:S11]  /*1070*/  ISETP.GE.AND P1, PT, R9, RZ, PT ;  /* 0x000000ff0900720c */ /* 0x000fd60003f26270 */
[----:B------:R-:W-:Y:S01]  /*1080*/  @P0 MOV R7, RZ ;  /* 0x000000ff00070202 */ /* 0x000fe20000000f00 */
[----:B------:R-:W-:Y:S01]  /*1090*/  @!P0 FFMA R5, R0, 1.84467440737095516160e+19, RZ ;  /* 0x5f80000000058823 */ /* 0x000fe200000000ff */
[----:B------:R-:W-:Y:S01]  /*10a0*/  @!P0 MOV R7, 0xffffffc0 ;  /* 0xffffffc000078802 */ /* 0x000fe20000000f00 */
[----:B------:R-:W-:-:S03]  /*10b0*/  @!P1 FFMA R8, R3, 1.84467440737095516160e+19, RZ ;  /* 0x5f80000003089823 */ /* 0x000fc600000000ff */
[----:B------:R-:W-:-:S07]  /*10c0*/  @!P1 IADD3 R7, PT, PT, R7, 0x40, RZ ;  /* 0x0000004007079810 */ /* 0x000fce0007ffe0ff */
.L_x_10:
[----:B------:R-:W-:Y:S01]  /*10d0*/  LEA R3, R6, 0xc0800000, 0x17 ;  /* 0xc080000006037811 */ /* 0x000fe200078eb8ff */
[----:B------:R-:W-:Y:S03]  /*10e0*/  BSSY.RECONVERGENT B2, `(.L_x_15) ;  /* 0x0000036000027945 */ /* 0x000fe60003800200 */
[----:B------:R-:W-:Y:S02]  /*10f0*/  IADD3 R8, PT, PT, -R3, R8, RZ ;  /* 0x0000000803087210 */ /* 0x000fe40007ffe1ff */
[----:B------:R-:W-:Y:S02]  /*1100*/  IADD3 R3, PT, PT, R10, -0x7f, RZ ;  /* 0xffffff810a037810 */ /* 0x000fe40007ffe0ff */
[----:B------:R-:W0:Y:S01]  /*1110*/  MUFU.RCP R9, R8 ;  /* 0x0000000800097308 */ /* 0x000e220000001000 */
[----:B------:R-:W-:Y:S01]  /*1120*/  FADD.FTZ R11, -R8, -RZ ;  /* 0x800000ff080b7221 */ /* 0x000fe20000010100 */
[C---:B------:R-:W-:Y:S01]  /*1130*/  IADD3 R6, PT, PT, R3.reuse, 0x7f, -R6 ;  /* 0x0000007f03067810 */ /* 0x040fe20007ffe806 */
[----:B------:R-:W-:-:S03]  /*1140*/  IMAD R0, R3, -0x800000, R5 ;  /* 0xff80000003007824 */ /* 0x000fc600078e0205 */
[----:B------:R-:W-:Y:S01]  /*1150*/  IADD3 R6, PT, PT, R6, R7, RZ ;  /* 0x0000000706067210 */ /* 0x000fe20007ffe0ff */
[----:B0-----:R-:W-:-:S04]  /*1160*/  FFMA R10, R9, R11, 1 ;  /* 0x3f800000090a7423 */ /* 0x001fc8000000000b */
[----:B------:R-:W-:-:S04]  /*1170*/  FFMA R12, R9, R10, R9 ;  /* 0x0000000a090c7223 */ /* 0x000fc80000000009 */
[----:B------:R-:W-:-:S04]  /*1180*/  FFMA R5, R0, R12, RZ ;  /* 0x0000000c00057223 */ /* 0x000fc800000000ff */
[----:B------:R-:W-:-:S04]  /*1190*/  FFMA R10, R11, R5, R0 ;  /* 0x000000050b0a7223 */ /* 0x000fc80000000000 */
[----:B------:R-:W-:-:S04]  /*11a0*/  FFMA R9, R12, R10, R5 ;  /* 0x0000000a0c097223 */ /* 0x000fc80000000005 */
[----:B------:R-:W-:-:S04]  /*11b0*/  FFMA R10, R11, R9, R0 ;  /* 0x000000090b0a7223 */ /* 0x000fc80000000000 */
[----:B------:R-:W-:-:S05]  /*11c0*/  FFMA R0, R12, R10, R9 ;  /* 0x0000000a0c007223 */ /* 0x000fca0000000009 */
[----:B------:R-:W-:-:S04]  /*11d0*/  SHF.R.U32.HI R3, RZ, 0x17, R0 ;  /* 0x00000017ff037819 */ /* 0x000fc80000011600 */
[----:B------:R-:W-:-:S05]  /*11e0*/  LOP3.LUT R3, R3, 0xff, RZ, 0xc0, !PT ;  /* 0x000000ff03037812 */ /* 0x000fca00078ec0ff */
[----:B------:R-:W-:-:S05]  /*11f0*/  IMAD.IADD R7, R3, 0x1, R6 ;  /* 0x0000000103077824 */ /* 0x000fca00078e0206 */
[----:B------:R-:W-:-:S04]  /*1200*/  IADD3 R3, PT, PT, R7, -0x1, RZ ;  /* 0xffffffff07037810 */ /* 0x000fc80007ffe0ff */
[----:B------:R-:W-:-:S13]  /*1210*/  ISETP.GE.U32.AND P0, PT, R3, 0xfe, PT ;  /* 0x000000fe0300780c */ /* 0x000fda0003f06070 */
[----:B------:R-:W-:Y:S05]  /*1220*/  @!P0 BRA `(.L_x_16) ;  /* 0x0000000000808947 */ /* 0x000fea0003800000 */
[----:B------:R-:W-:-:S13]  /*1230*/  ISETP.GT.AND P0, PT, R7, 0xfe, PT ;  /* 0x000000fe0700780c */ /* 0x000fda0003f04270 */
[----:B------:R-:W-:Y:S05]  /*1240*/  @P0 BRA `(.L_x_17) ;  /* 0x00000000006c0947 */ /* 0x000fea0003800000 */
[----:B------:R-:W-:-:S13]  /*1250*/  ISETP.GE.AND P0, PT, R7, 0x1, PT ;  /* 0x000000010700780c */ /* 0x000fda0003f06270 */
[----:B------:R-:W-:Y:S05]  /*1260*/  @P0 BRA `(.L_x_18) ;  /* 0x0000000000740947 */ /* 0x000fea0003800000 */
[----:B------:R-:W-:Y:S02]  /*1270*/  ISETP.GE.AND P0, PT, R7, -0x18, PT ;  /* 0xffffffe80700780c */ /* 0x000fe40003f06270 */
[----:B------:R-:W-:-:S11]  /*1280*/  LOP3.LUT R0, R0, 0x80000000, RZ, 0xc0, !PT ;  /* 0x8000000000007812 */ /* 0x000fd600078ec0ff */
[----:B------:R-:W-:Y:S05]  /*1290*/  @!P0 BRA `(.L_x_18) ;  /* 0x0000000000688947 */ /* 0x000fea0003800000 */
[CCC-:B------:R-:W-:Y:S01]  /*12a0*/  FFMA.RZ R3, R12.reuse, R10.reuse, R9.reuse ;  /* 0x0000000a0c037223 */ /* 0x1c0fe2000000c009 */
[C---:B------:R-:W-:Y:S01]  /*12b0*/  IADD3 R8, PT, PT, R7.reuse, 0x20, RZ ;  /* 0x0000002007087810 */ /* 0x040fe20007ffe0ff */
[CCC-:B------:R-:W-:Y:S01]  /*12c0*/  FFMA.RM R6, R12.reuse, R10.reuse, R9.reuse ;  /* 0x0000000a0c067223 */ /* 0x1c0fe20000004009 */
[----:B------:R-:W-:Y:S02]  /*12d0*/  ISETP.NE.AND P2, PT, R7, RZ, PT ;  /* 0x000000ff0700720c */ /* 0x000fe40003f45270 */
[----:B------:R-:W-:Y:S01]  /*12e0*/  LOP3.LUT R5, R3, 0x7fffff, RZ, 0xc0, !PT ;  /* 0x007fffff03057812 */ /* 0x000fe200078ec0ff */
[----:B------:R-:W-:Y:S01]  /*12f0*/  FFMA.RP R3, R12, R10, R9 ;  /* 0x0000000a0c037223 */ /* 0x000fe20000008009 */
[----:B------:R-:W-:Y:S02]  /*1300*/  ISETP.NE.AND P1, PT, R7, RZ, PT ;  /* 0x000000ff0700720c */ /* 0x000fe40003f25270 */
[----:B------:R-:W-:Y:S02]  /*1310*/  LOP3.LUT R5, R5, 0x800000, RZ, 0xfc, !PT ;  /* 0x0080000005057812 */ /* 0x000fe400078efcff */
[----:B------:R-:W-:-:S02]  /*1320*/  IADD3 R7, PT, PT, -R7, RZ, RZ ;  /* 0x000000ff07077210 */ /* 0x000fc40007ffe1ff */
[----:B------:R-:W-:Y:S02]  /*1330*/  SHF.L.U32 R8, R5, R8, RZ ;  /* 0x0000000805087219 */ /* 0x000fe400000006ff */
[----:B------:R-:W-:Y:S02]  /*1340*/  FSETP.NEU.FTZ.AND P0, PT, R3, R6, PT ;  /* 0x000000060300720b */ /* 0x000fe40003f1d000 */
[----:B------:R-:W-:Y:S02]  /*1350*/  SEL R6, R7, RZ, P2 ;  /* 0x000000ff07067207 */ /* 0x000fe40001000000 */
[----:B------:R-:W-:Y:S02]  /*1360*/  ISETP.NE.AND P1, PT, R8, RZ, P1 ;  /* 0x000000ff0800720c */ /* 0x000fe40000f25270 */
[----:B------:R-:W-:Y:S02]  /*1370*/  SHF.R.U32.HI R6, RZ, R6, R5 ;  /* 0x00000006ff067219 */ /* 0x000fe40000011605 */
[----:B------:R-:W-:-:S02]  /*1380*/  PLOP3.LUT P0, PT, P0, P1, PT, 0xf8, 0x8f ;  /* 0x00000000008f781c */ /* 0x000fc40000703f70 */
[----:B------:R-:W-:Y:S02]  /*1390*/  SHF.R.U32.HI R8, RZ, 0x1, R6 ;  /* 0x00000001ff087819 */ /* 0x000fe40000011606 */
[----:B------:R-:W-:-:S04]  /*13a0*/  SEL R3, RZ, 0x1, !P0 ;  /* 0x00000001ff037807 */ /* 0x000fc80004000000 */
[----:B------:R-:W-:-:S04]  /*13b0*/  LOP3.LUT R3, R3, 0x1, R8, 0xf8, !PT ;  /* 0x0000000103037812 */ /* 0x000fc800078ef808 */
[----:B------:R-:W-:-:S04]  /*13c0*/  LOP3.LUT R3, R3, R6, RZ, 0xc0, !PT ;  /* 0x0000000603037212 */ /* 0x000fc800078ec0ff */
[----:B------:R-:W-:-:S04]  /*13d0*/  IADD3 R3, PT, PT, R8, R3, RZ ;  /* 0x0000000308037210 */ /* 0x000fc80007ffe0ff */
[----:B------:R-:W-:Y:S01]  /*13e0*/  LOP3.LUT R0, R3, R0, RZ, 0xfc, !PT ;  /* 0x0000000003007212 */ /* 0x000fe200078efcff */
[----:B------:R-:W-:Y:S06]  /*13f0*/  BRA `(.L_x_18) ;  /* 0x0000000000107947 */ /* 0x000fec0003800000 */
.L_x_17:
[----:B------:R-:W-:-:S04]  /*1400*/  LOP3.LUT R0, R0, 0x80000000, RZ, 0xc0, !PT ;  /* 0x8000000000007812 */ /* 0x000fc800078ec0ff */
[----:B------:R-:W-:Y:S01]  /*1410*/  LOP3.LUT R0, R0, 0x7f800000, RZ, 0xfc, !PT ;  /* 0x7f80000000007812 */ /* 0x000fe200078efcff */
[----:B------:R-:W-:Y:S06]  /*1420*/  BRA `(.L_x_18) ;  /* 0x0000000000047947 */ /* 0x000fec0003800000 */
.L_x_16:
[----:B------:R-:W-:-:S07]  /*1430*/  LEA R0, R6, R0, 0x17 ;  /* 0x0000000006007211 */ /* 0x000fce00078eb8ff */
.L_x_18:
[----:B------:R-:W-:Y:S05]  /*1440*/  BSYNC.RECONVERGENT B2 ;  /* 0x0000000000027941 */ /* 0x000fea0003800200 */
.L_x_15:
[----:B------:R-:W-:Y:S05]  /*1450*/  BRA `(.L_x_19) ;  /* 0x0000000000207947 */ /* 0x000fea0003800000 */
.L_x_14:
[----:B------:R-:W-:-:S04]  /*1460*/  LOP3.LUT R0, R8, 0x80000000, R5, 0x48, !PT ;  /* 0x8000000008007812 */ /* 0x000fc800078e4805 */
[----:B------:R-:W-:Y:S01]  /*1470*/  LOP3.LUT R0, R0, 0x7f800000, RZ, 0xfc, !PT ;  /* 0x7f80000000007812 */ /* 0x000fe200078efcff */
[----:B------:R-:W-:Y:S06]  /*1480*/  BRA `(.L_x_19) ;  /* 0x0000000000147947 */ /* 0x000fec0003800000 */
.L_x_13:
[----:B------:R-:W-:Y:S01]  /*1490*/  LOP3.LUT R0, R8, 0x80000000, R5, 0x48, !PT ;  /* 0x8000000008007812 */ /* 0x000fe200078e4805 */
[----:B------:R-:W-:Y:S06]  /*14a0*/  BRA `(.L_x_19) ;  /* 0x00000000000c7947 */ /* 0x000fec0003800000 */
.L_x_12:
[----:B------:R-:W0:Y:S01]  /*14b0*/  MUFU.RSQ R0, -QNAN ;  /* 0xffc0000000007908 */ /* 0x000e220000001400 */
[----:B------:R-:W-:Y:S05]  /*14c0*/  BRA `(.L_x_19) ;  /* 0x0000000000047947 */ /* 0x000fea0003800000 */
.L_x_11:
[----:B------:R-:W-:-:S07]  /*14d0*/  FADD.FTZ R0, R0, R3 ;  /* 0x0000000300007221 */ /* 0x000fce0000010000 */
.L_x_19:
[----:B------:R-:W-:Y:S05]  /*14e0*/  BSYNC.RECONVERGENT B1 ;  /* 0x0000000000017941 */ /* 0x000fea0003800200 */
.L_x_9:
[----:B------:R-:W-:-:S04]  /*14f0*/  HFMA2 R5, -RZ, RZ, 0, 0 ;  /* 0x00000000ff057431 */ /* 0x000fc800000001ff */
[----:B0-----:R-:W-:Y:S05]  /*1500*/  RET.REL.NODEC R4 `(_Z12calculateSumiPfS_S_S_) ;  /* 0xffffffe804bc7950 */ /* 0x001fea0003c3ffff */
.L_x_20:
        /* <DEDUP_REMOVED lines=15> */
.L_x_21:


//--------------------- .nv.shared.reserved.0     --------------------------
	.section	.nv.shared.reserved.0,"aw",@nobits
	.weak		__nv_reservedSMEM_offset_0_alias
	.size		__nv_reservedSMEM_offset_0_alias, 0, 64
	.other		__nv_reservedSMEM_offset_0_alias,@"STO_CUDA_RESERVED_SHARED STV_DEFAULT"
__nv_reservedSMEM_offset_0_alias:
	.zero		0
	.zero		64


//--------------------- .nv.constant0._Z19calculateDifferencePfS_S_ --------------------------
	.section	.nv.constant0._Z19calculateDifferencePfS_S_,"a",@progbits
	.sectionflags	@""
	.align	4
.nv.constant0._Z19calculateDifferencePfS_S_:
	.zero		920


//--------------------- .nv.constant0._Z12calculateSumiPfS_S_S_ --------------------------
	.section	.nv.constant0._Z12calculateSumiPfS_S_S_,"a",@progbits
	.sectionflags	@""
	.align	4
.nv.constant0._Z12calculateSumiPfS_S_S_:
	.zero		936


//--------------------- SYMBOLS --------------------------

	.type		.nv.reservedSmem.offset0,@object
	.size		.nv.reservedSmem.offset0,0x4
